//
// Generated by NVIDIA NVVM Compiler
//
// Compiler Build ID: CL-36424714
// Cuda compilation tools, release 13.0, V13.0.88
// Based on NVVM 20.0.0
//

.version 9.0
.target sm_100
.address_size 64

	// .globl	_Z14matrixMultiplyPfS_S_i

.visible .entry _Z14matrixMultiplyPfS_S_i(
	.param .u64 .ptr .align 1 _Z14matrixMultiplyPfS_S_i_param_0,
	.param .u64 .ptr .align 1 _Z14matrixMultiplyPfS_S_i_param_1,
	.param .u64 .ptr .align 1 _Z14matrixMultiplyPfS_S_i_param_2,
	.param .u32 _Z14matrixMultiplyPfS_S_i_param_3
)
{
	.reg .pred 	%p<10>;
	.reg .b32 	%r<40>;
	.reg .b32 	%f<67>;
	.reg .b64 	%rd<67>;

	ld.param.u64 	%rd14, [_Z14matrixMultiplyPfS_S_i_param_0];
	ld.param.u64 	%rd15, [_Z14matrixMultiplyPfS_S_i_param_1];
	ld.param.u32 	%r18, [_Z14matrixMultiplyPfS_S_i_param_3];
	cvta.to.global.u64 	%rd1, %rd15;
	cvta.to.global.u64 	%rd2, %rd14;
	mov.u32 	%r19, %ctaid.y;
	mov.u32 	%r20, %ntid.y;
	mov.u32 	%r21, %tid.y;
	mad.lo.s32 	%r1, %r19, %r20, %r21;
	mov.u32 	%r22, %ctaid.x;
	mov.u32 	%r23, %ntid.x;
	mov.u32 	%r24, %tid.x;
	mad.lo.s32 	%r2, %r22, %r23, %r24;
	max.s32 	%r25, %r1, %r2;
	setp.ge.s32 	%p1, %r25, %r18;
	@%p1 bra 	$L__BB0_13;
	mul.lo.s32 	%r3, %r18, %r1;
	and.b32  	%r4, %r18, 7;
	setp.lt.u32 	%p2, %r18, 8;
	mov.f32 	%f66, 0f00000000;
	mov.b32 	%r38, 0;
	@%p2 bra 	$L__BB0_4;
	and.b32  	%r38, %r18, 2147483640;
	neg.s32 	%r36, %r38;
	mul.wide.s32 	%rd16, %r18, 4;
	add.s64 	%rd3, %rd1, %rd16;
	shl.b32 	%r7, %r18, 3;
	mul.wide.s32 	%rd17, %r18, 8;
	add.s64 	%rd4, %rd1, %rd17;
	mul.wide.s32 	%rd18, %r18, 12;
	add.s64 	%rd5, %rd1, %rd18;
	mul.wide.s32 	%rd19, %r18, 16;
	add.s64 	%rd6, %rd1, %rd19;
	mul.wide.s32 	%rd20, %r18, 20;
	add.s64 	%rd7, %rd1, %rd20;
	mul.wide.s32 	%rd21, %r18, 24;
	add.s64 	%rd8, %rd1, %rd21;
	mul.wide.s32 	%rd22, %r18, 28;
	add.s64 	%rd9, %rd1, %rd22;
	mul.wide.u32 	%rd23, %r3, 4;
	add.s64 	%rd24, %rd23, %rd2;
	add.s64 	%rd66, %rd24, 16;
	mov.f32 	%f66, 0f00000000;
	mov.u32 	%r35, %r2;
$L__BB0_3:
	.pragma "nounroll";
	mul.wide.s32 	%rd25, %r35, 4;
	add.s64 	%rd26, %rd3, %rd25;
	add.s64 	%rd27, %rd4, %rd25;
	add.s64 	%rd28, %rd5, %rd25;
	add.s64 	%rd29, %rd6, %rd25;
	add.s64 	%rd30, %rd7, %rd25;
	add.s64 	%rd31, %rd8, %rd25;
	add.s64 	%rd32, %rd9, %rd25;
	add.s64 	%rd33, %rd1, %rd25;
	ld.global.f32 	%f16, [%rd66+-16];
	ld.global.f32 	%f17, [%rd33];
	fma.rn.f32 	%f18, %f16, %f17, %f66;
	ld.global.f32 	%f19, [%rd66+-12];
	ld.global.f32 	%f20, [%rd26];
	fma.rn.f32 	%f21, %f19, %f20, %f18;
	ld.global.f32 	%f22, [%rd66+-8];
	ld.global.f32 	%f23, [%rd27];
	fma.rn.f32 	%f24, %f22, %f23, %f21;
	ld.global.f32 	%f25, [%rd66+-4];
	ld.global.f32 	%f26, [%rd28];
	fma.rn.f32 	%f27, %f25, %f26, %f24;
	ld.global.f32 	%f28, [%rd66];
	ld.global.f32 	%f29, [%rd29];
	fma.rn.f32 	%f30, %f28, %f29, %f27;
	ld.global.f32 	%f31, [%rd66+4];
	ld.global.f32 	%f32, [%rd30];
	fma.rn.f32 	%f33, %f31, %f32, %f30;
	ld.global.f32 	%f34, [%rd66+8];
	ld.global.f32 	%f35, [%rd31];
	fma.rn.f32 	%f36, %f34, %f35, %f33;
	ld.global.f32 	%f37, [%rd66+12];
	ld.global.f32 	%f38, [%rd32];
	fma.rn.f32 	%f66, %f37, %f38, %f36;
	add.s32 	%r36, %r36, 8;
	add.s32 	%r35, %r35, %r7;
	add.s64 	%rd66, %rd66, 32;
	setp.ne.s32 	%p3, %r36, 0;
	@%p3 bra 	$L__BB0_3;
$L__BB0_4:
	setp.eq.s32 	%p4, %r4, 0;
	@%p4 bra 	$L__BB0_12;
	and.b32  	%r13, %r18, 3;
	setp.lt.u32 	%p5, %r4, 4;
	@%p5 bra 	$L__BB0_7;
	add.s32 	%r27, %r38, %r3;
	mul.wide.u32 	%rd34, %r27, 4;
	add.s64 	%rd35, %rd2, %rd34;
	ld.global.f32 	%f40, [%rd35];
	mad.lo.s32 	%r28, %r38, %r18, %r2;
	mul.wide.s32 	%rd36, %r28, 4;
	add.s64 	%rd37, %rd1, %rd36;
	ld.global.f32 	%f41, [%rd37];
	fma.rn.f32 	%f42, %f40, %f41, %f66;
	cvt.u64.u32 	%rd38, %r3;
	cvt.u64.u32 	%rd39, %r38;
	add.s64 	%rd40, %rd39, %rd38;
	shl.b64 	%rd41, %rd40, 2;
	add.s64 	%rd42, %rd2, %rd41;
	ld.global.f32 	%f43, [%rd42+4];
	mul.wide.s32 	%rd43, %r18, 4;
	add.s64 	%rd44, %rd37, %rd43;
	ld.global.f32 	%f44, [%rd44];
	fma.rn.f32 	%f45, %f43, %f44, %f42;
	ld.global.f32 	%f46, [%rd42+8];
	add.s64 	%rd45, %rd44, %rd43;
	ld.global.f32 	%f47, [%rd45];
	fma.rn.f32 	%f48, %f46, %f47, %f45;
	ld.global.f32 	%f49, [%rd42+12];
	add.s64 	%rd46, %rd45, %rd43;
	ld.global.f32 	%f50, [%rd46];
	fma.rn.f32 	%f66, %f49, %f50, %f48;
	add.s32 	%r38, %r38, 4;
$L__BB0_7:
	setp.eq.s32 	%p6, %r13, 0;
	@%p6 bra 	$L__BB0_12;
	setp.eq.s32 	%p7, %r13, 1;
	@%p7 bra 	$L__BB0_10;
	add.s32 	%r29, %r38, %r3;
	mul.wide.u32 	%rd47, %r29, 4;
	add.s64 	%rd48, %rd2, %rd47;
	ld.global.f32 	%f52, [%rd48];
	mad.lo.s32 	%r30, %r38, %r18, %r2;
	mul.wide.s32 	%rd49, %r30, 4;
	add.s64 	%rd50, %rd1, %rd49;
	ld.global.f32 	%f53, [%rd50];
	fma.rn.f32 	%f54, %f52, %f53, %f66;
	cvt.u64.u32 	%rd51, %r3;
	cvt.u64.u32 	%rd52, %r38;
	add.s64 	%rd53, %rd52, %rd51;
	shl.b64 	%rd54, %rd53, 2;
	add.s64 	%rd55, %rd2, %rd54;
	ld.global.f32 	%f55, [%rd55+4];
	mul.wide.s32 	%rd56, %r18, 4;
	add.s64 	%rd57, %rd50, %rd56;
	ld.global.f32 	%f56, [%rd57];
	fma.rn.f32 	%f66, %f55, %f56, %f54;
	add.s32 	%r38, %r38, 2;
$L__BB0_10:
	and.b32  	%r31, %r18, 1;
	setp.eq.b32 	%p8, %r31, 1;
	not.pred 	%p9, %p8;
	@%p9 bra 	$L__BB0_12;
	add.s32 	%r32, %r38, %r3;
	mul.wide.u32 	%rd58, %r32, 4;
	add.s64 	%rd59, %rd2, %rd58;
	ld.global.f32 	%f57, [%rd59];
	mad.lo.s32 	%r33, %r38, %r18, %r2;
	mul.wide.s32 	%rd60, %r33, 4;
	add.s64 	%rd61, %rd1, %rd60;
	ld.global.f32 	%f58, [%rd61];
	fma.rn.f32 	%f66, %f57, %f58, %f66;
$L__BB0_12:
	ld.param.u64 	%rd65, [_Z14matrixMultiplyPfS_S_i_param_2];
	add.s32 	%r34, %r3, %r2;
	cvta.to.global.u64 	%rd62, %rd65;
	mul.wide.s32 	%rd63, %r34, 4;
	add.s64 	%rd64, %rd62, %rd63;
	st.global.f32 	[%rd64], %f66;
$L__BB0_13:
	ret;

}
	// .globl	_Z9matrixAddPfS_S_i
.visible .entry _Z9matrixAddPfS_S_i(
	.param .u64 .ptr .align 1 _Z9matrixAddPfS_S_i_param_0,
	.param .u64 .ptr .align 1 _Z9matrixAddPfS_S_i_param_1,
	.param .u64 .ptr .align 1 _Z9matrixAddPfS_S_i_param_2,
	.param .u32 _Z9matrixAddPfS_S_i_param_3
)
{
	.reg .pred 	%p<2>;
	.reg .b32 	%r<12>;
	.reg .b32 	%f<4>;
	.reg .b64 	%rd<11>;

	ld.param.u64 	%rd1, [_Z9matrixAddPfS_S_i_param_0];
	ld.param.u64 	%rd2, [_Z9matrixAddPfS_S_i_param_1];
	ld.param.u64 	%rd3, [_Z9matrixAddPfS_S_i_param_2];
	ld.param.u32 	%r3, [_Z9matrixAddPfS_S_i_param_3];
	mov.u32 	%r4, %ctaid.y;
	mov.u32 	%r5, %ntid.y;
	mov.u32 	%r6, %tid.y;
	mad.lo.s32 	%r1, %r4, %r5, %r6;
	mov.u32 	%r7, %ctaid.x;
	mov.u32 	%r8, %ntid.x;
	mov.u32 	%r9, %tid.x;
	mad.lo.s32 	%r2, %r7, %r8, %r9;
	max.s32 	%r10, %r1, %r2;
	setp.ge.s32 	%p1, %r10, %r3;
	@%p1 bra 	$L__BB1_2;
	cvta.to.global.u64 	%rd4, %rd1;
	cvta.to.global.u64 	%rd5, %rd2;
	cvta.to.global.u64 	%rd6, %rd3;
	mad.lo.s32 	%r11, %r3, %r1, %r2;
	mul.wide.s32 	%rd7, %r11, 4;
	add.s64 	%rd8, %rd4, %rd7;
	ld.global.f32 	%f1, [%rd8];
	add.s64 	%rd9, %rd5, %rd7;
	ld.global.f32 	%f2, [%rd9];
	add.f32 	%f3, %f1, %f2;
	add.s64 	%rd10, %rd6, %rd7;
	st.global.f32 	[%rd10], %f3;
$L__BB1_2:
	ret;

}
	// .globl	_Z12matrixInvertPfS_i
.visible .entry _Z12matrixInvertPfS_i(
	.param .u64 .ptr .align 1 _Z12matrixInvertPfS_i_param_0,
	.param .u64 .ptr .align 1 _Z12matrixInvertPfS_i_param_1,
	.param .u32 _Z12matrixInvertPfS_i_param_2
)
{
	.reg .pred 	%p<22>;
	.reg .b32 	%r<64>;
	.reg .b32 	%f<183>;
	.reg .b64 	%rd<57>;

	ld.param.u64 	%rd4, [_Z12matrixInvertPfS_i_param_0];
	ld.param.u64 	%rd5, [_Z12matrixInvertPfS_i_param_1];
	ld.param.u32 	%r29, [_Z12matrixInvertPfS_i_param_2];
	cvta.to.global.u64 	%rd1, %rd5;
	cvta.to.global.u64 	%rd2, %rd4;
	mov.u32 	%r30, %ntid.x;
	mov.u32 	%r31, %ctaid.x;
	mov.u32 	%r32, %tid.x;
	mad.lo.s32 	%r1, %r30, %r31, %r32;
	setp.lt.s32 	%p1, %r29, 1;
	@%p1 bra 	$L__BB2_29;
	mul.lo.s32 	%r2, %r29, %r1;
	and.b32  	%r3, %r29, 7;
	and.b32  	%r4, %r29, 3;
	and.b32  	%r5, %r29, 2147483640;
	and.b32  	%r6, %r29, 1;
	neg.s32 	%r7, %r5;
	mov.b32 	%r53, 0;
$L__BB2_2:
	setp.ne.s32 	%p2, %r1, %r53;
	@%p2 bra 	$L__BB2_14;
	setp.lt.u32 	%p3, %r29, 8;
	add.s32 	%r35, %r2, %r1;
	mul.wide.s32 	%rd6, %r35, 4;
	add.s64 	%rd7, %rd2, %rd6;
	ld.global.f32 	%f1, [%rd7];
	mov.b32 	%r57, 0;
	@%p3 bra 	$L__BB2_6;
	mov.u32 	%r54, %r2;
	mov.u32 	%r55, %r7;
$L__BB2_5:
	.pragma "nounroll";
	mul.wide.s32 	%rd8, %r54, 4;
	add.s64 	%rd9, %rd2, %rd8;
	add.s64 	%rd10, %rd1, %rd8;
	ld.global.f32 	%f3, [%rd9];
	div.rn.f32 	%f4, %f3, %f1;
	st.global.f32 	[%rd9], %f4;
	ld.global.f32 	%f5, [%rd10];
	div.rn.f32 	%f6, %f5, %f1;
	st.global.f32 	[%rd10], %f6;
	ld.global.f32 	%f7, [%rd9+4];
	div.rn.f32 	%f8, %f7, %f1;
	st.global.f32 	[%rd9+4], %f8;
	ld.global.f32 	%f9, [%rd10+4];
	div.rn.f32 	%f10, %f9, %f1;
	st.global.f32 	[%rd10+4], %f10;
	ld.global.f32 	%f11, [%rd9+8];
	div.rn.f32 	%f12, %f11, %f1;
	st.global.f32 	[%rd9+8], %f12;
	ld.global.f32 	%f13, [%rd10+8];
	div.rn.f32 	%f14, %f13, %f1;
	st.global.f32 	[%rd10+8], %f14;
	ld.global.f32 	%f15, [%rd9+12];
	div.rn.f32 	%f16, %f15, %f1;
	st.global.f32 	[%rd9+12], %f16;
	ld.global.f32 	%f17, [%rd10+12];
	div.rn.f32 	%f18, %f17, %f1;
	st.global.f32 	[%rd10+12], %f18;
	ld.global.f32 	%f19, [%rd9+16];
	div.rn.f32 	%f20, %f19, %f1;
	st.global.f32 	[%rd9+16], %f20;
	ld.global.f32 	%f21, [%rd10+16];
	div.rn.f32 	%f22, %f21, %f1;
	st.global.f32 	[%rd10+16], %f22;
	ld.global.f32 	%f23, [%rd9+20];
	div.rn.f32 	%f24, %f23, %f1;
	st.global.f32 	[%rd9+20], %f24;
	ld.global.f32 	%f25, [%rd10+20];
	div.rn.f32 	%f26, %f25, %f1;
	st.global.f32 	[%rd10+20], %f26;
	ld.global.f32 	%f27, [%rd9+24];
	div.rn.f32 	%f28, %f27, %f1;
	st.global.f32 	[%rd9+24], %f28;
	ld.global.f32 	%f29, [%rd10+24];
	div.rn.f32 	%f30, %f29, %f1;
	st.global.f32 	[%rd10+24], %f30;
	ld.global.f32 	%f31, [%rd9+28];
	div.rn.f32 	%f32, %f31, %f1;
	st.global.f32 	[%rd9+28], %f32;
	ld.global.f32 	%f33, [%rd10+28];
	div.rn.f32 	%f34, %f33, %f1;
	st.global.f32 	[%rd10+28], %f34;
	add.s32 	%r55, %r55, 8;
	add.s32 	%r54, %r54, 8;
	setp.ne.s32 	%p4, %r55, 0;
	mov.u32 	%r57, %r5;
	@%p4 bra 	$L__BB2_5;
$L__BB2_6:
	setp.eq.s32 	%p5, %r3, 0;
	@%p5 bra 	$L__BB2_14;
	add.s32 	%r36, %r3, -1;
	setp.lt.u32 	%p6, %r36, 3;
	@%p6 bra 	$L__BB2_9;
	add.s32 	%r37, %r57, %r2;
	mul.wide.s32 	%rd11, %r37, 4;
	add.s64 	%rd12, %rd2, %rd11;
	ld.global.f32 	%f35, [%rd12];
	div.rn.f32 	%f36, %f35, %f1;
	st.global.f32 	[%rd12], %f36;
	add.s64 	%rd13, %rd1, %rd11;
	ld.global.f32 	%f37, [%rd13];
	div.rn.f32 	%f38, %f37, %f1;
	st.global.f32 	[%rd13], %f38;
	ld.global.f32 	%f39, [%rd12+4];
	div.rn.f32 	%f40, %f39, %f1;
	st.global.f32 	[%rd12+4], %f40;
	ld.global.f32 	%f41, [%rd13+4];
	div.rn.f32 	%f42, %f41, %f1;
	st.global.f32 	[%rd13+4], %f42;
	ld.global.f32 	%f43, [%rd12+8];
	div.rn.f32 	%f44, %f43, %f1;
	st.global.f32 	[%rd12+8], %f44;
	ld.global.f32 	%f45, [%rd13+8];
	div.rn.f32 	%f46, %f45, %f1;
	st.global.f32 	[%rd13+8], %f46;
	ld.global.f32 	%f47, [%rd12+12];
	div.rn.f32 	%f48, %f47, %f1;
	st.global.f32 	[%rd12+12], %f48;
	ld.global.f32 	%f49, [%rd13+12];
	div.rn.f32 	%f50, %f49, %f1;
	st.global.f32 	[%rd13+12], %f50;
	add.s32 	%r57, %r57, 4;
$L__BB2_9:
	setp.eq.s32 	%p7, %r4, 0;
	@%p7 bra 	$L__BB2_14;
	setp.eq.s32 	%p8, %r4, 1;
	@%p8 bra 	$L__BB2_12;
	add.s32 	%r38, %r57, %r2;
	mul.wide.s32 	%rd14, %r38, 4;
	add.s64 	%rd15, %rd2, %rd14;
	ld.global.f32 	%f51, [%rd15];
	div.rn.f32 	%f52, %f51, %f1;
	st.global.f32 	[%rd15], %f52;
	add.s64 	%rd16, %rd1, %rd14;
	ld.global.f32 	%f53, [%rd16];
	div.rn.f32 	%f54, %f53, %f1;
	st.global.f32 	[%rd16], %f54;
	ld.global.f32 	%f55, [%rd15+4];
	div.rn.f32 	%f56, %f55, %f1;
	st.global.f32 	[%rd15+4], %f56;
	ld.global.f32 	%f57, [%rd16+4];
	div.rn.f32 	%f58, %f57, %f1;
	st.global.f32 	[%rd16+4], %f58;
	add.s32 	%r57, %r57, 2;
$L__BB2_12:
	setp.eq.s32 	%p9, %r6, 0;
	@%p9 bra 	$L__BB2_14;
	add.s32 	%r39, %r57, %r2;
	mul.wide.s32 	%rd17, %r39, 4;
	add.s64 	%rd18, %rd2, %rd17;
	ld.global.f32 	%f59, [%rd18];
	div.rn.f32 	%f60, %f59, %f1;
	st.global.f32 	[%rd18], %f60;
	add.s64 	%rd19, %rd1, %rd17;
	ld.global.f32 	%f61, [%rd19];
	div.rn.f32 	%f62, %f61, %f1;
	st.global.f32 	[%rd19], %f62;
$L__BB2_14:
	bar.sync 	0;
	add.s32 	%r41, %r53, %r2;
	mul.wide.s32 	%rd20, %r41, 4;
	add.s64 	%rd3, %rd2, %rd20;
	mul.lo.s32 	%r18, %r53, %r29;
	mov.b32 	%r59, 0;
$L__BB2_15:
	setp.eq.s32 	%p10, %r1, %r53;
	setp.ne.s32 	%p11, %r1, %r59;
	or.pred  	%p12, %p10, %p11;
	@%p12 bra 	$L__BB2_27;
	setp.lt.u32 	%p13, %r29, 8;
	ld.global.f32 	%f2, [%rd3];
	mov.b32 	%r62, 0;
	@%p13 bra 	$L__BB2_19;
	mov.b32 	%r60, 0;
$L__BB2_18:
	.pragma "nounroll";
	add.s32 	%r44, %r60, %r18;
	mul.wide.u32 	%rd21, %r44, 4;
	add.s64 	%rd22, %rd2, %rd21;
	ld.global.f32 	%f63, [%rd22];
	mul.f32 	%f64, %f2, %f63;
	add.s32 	%r45, %r60, %r2;
	mul.wide.s32 	%rd23, %r45, 4;
	add.s64 	%rd24, %rd2, %rd23;
	ld.global.f32 	%f65, [%rd24];
	sub.f32 	%f66, %f65, %f64;
	st.global.f32 	[%rd24], %f66;
	add.s64 	%rd25, %rd1, %rd21;
	ld.global.f32 	%f67, [%rd25];
	mul.f32 	%f68, %f2, %f67;
	add.s64 	%rd26, %rd1, %rd23;
	ld.global.f32 	%f69, [%rd26];
	sub.f32 	%f70, %f69, %f68;
	st.global.f32 	[%rd26], %f70;
	ld.global.f32 	%f71, [%rd22+4];
	mul.f32 	%f72, %f2, %f71;
	ld.global.f32 	%f73, [%rd24+4];
	sub.f32 	%f74, %f73, %f72;
	st.global.f32 	[%rd24+4], %f74;
	ld.global.f32 	%f75, [%rd25+4];
	mul.f32 	%f76, %f2, %f75;
	ld.global.f32 	%f77, [%rd26+4];
	sub.f32 	%f78, %f77, %f76;
	st.global.f32 	[%rd26+4], %f78;
	ld.global.f32 	%f79, [%rd22+8];
	mul.f32 	%f80, %f2, %f79;
	ld.global.f32 	%f81, [%rd24+8];
	sub.f32 	%f82, %f81, %f80;
	st.global.f32 	[%rd24+8], %f82;
	ld.global.f32 	%f83, [%rd25+8];
	mul.f32 	%f84, %f2, %f83;
	ld.global.f32 	%f85, [%rd26+8];
	sub.f32 	%f86, %f85, %f84;
	st.global.f32 	[%rd26+8], %f86;
	ld.global.f32 	%f87, [%rd22+12];
	mul.f32 	%f88, %f2, %f87;
	ld.global.f32 	%f89, [%rd24+12];
	sub.f32 	%f90, %f89, %f88;
	st.global.f32 	[%rd24+12], %f90;
	ld.global.f32 	%f91, [%rd25+12];
	mul.f32 	%f92, %f2, %f91;
	ld.global.f32 	%f93, [%rd26+12];
	sub.f32 	%f94, %f93, %f92;
	st.global.f32 	[%rd26+12], %f94;
	ld.global.f32 	%f95, [%rd22+16];
	mul.f32 	%f96, %f2, %f95;
	ld.global.f32 	%f97, [%rd24+16];
	sub.f32 	%f98, %f97, %f96;
	st.global.f32 	[%rd24+16], %f98;
	ld.global.f32 	%f99, [%rd25+16];
	mul.f32 	%f100, %f2, %f99;
	ld.global.f32 	%f101, [%rd26+16];
	sub.f32 	%f102, %f101, %f100;
	st.global.f32 	[%rd26+16], %f102;
	ld.global.f32 	%f103, [%rd22+20];
	mul.f32 	%f104, %f2, %f103;
	ld.global.f32 	%f105, [%rd24+20];
	sub.f32 	%f106, %f105, %f104;
	st.global.f32 	[%rd24+20], %f106;
	ld.global.f32 	%f107, [%rd25+20];
	mul.f32 	%f108, %f2, %f107;
	ld.global.f32 	%f109, [%rd26+20];
	sub.f32 	%f110, %f109, %f108;
	st.global.f32 	[%rd26+20], %f110;
	ld.global.f32 	%f111, [%rd22+24];
	mul.f32 	%f112, %f2, %f111;
	ld.global.f32 	%f113, [%rd24+24];
	sub.f32 	%f114, %f113, %f112;
	st.global.f32 	[%rd24+24], %f114;
	ld.global.f32 	%f115, [%rd25+24];
	mul.f32 	%f116, %f2, %f115;
	ld.global.f32 	%f117, [%rd26+24];
	sub.f32 	%f118, %f117, %f116;
	st.global.f32 	[%rd26+24], %f118;
	ld.global.f32 	%f119, [%rd22+28];
	mul.f32 	%f120, %f2, %f119;
	ld.global.f32 	%f121, [%rd24+28];
	sub.f32 	%f122, %f121, %f120;
	st.global.f32 	[%rd24+28], %f122;
	ld.global.f32 	%f123, [%rd25+28];
	mul.f32 	%f124, %f2, %f123;
	ld.global.f32 	%f125, [%rd26+28];
	sub.f32 	%f126, %f125, %f124;
	st.global.f32 	[%rd26+28], %f126;
	add.s32 	%r60, %r60, 8;
	setp.ne.s32 	%p14, %r60, %r5;
	mov.u32 	%r62, %r5;
	@%p14 bra 	$L__BB2_18;
$L__BB2_19:
	setp.eq.s32 	%p15, %r3, 0;
	@%p15 bra 	$L__BB2_27;
	add.s32 	%r46, %r3, -1;
	setp.lt.u32 	%p16, %r46, 3;
	@%p16 bra 	$L__BB2_22;
	add.s32 	%r47, %r62, %r18;
	mul.wide.u32 	%rd27, %r47, 4;
	add.s64 	%rd28, %rd2, %rd27;
	ld.global.f32 	%f127, [%rd28];
	mul.f32 	%f128, %f2, %f127;
	add.s32 	%r48, %r62, %r2;
	mul.wide.s32 	%rd29, %r48, 4;
	add.s64 	%rd30, %rd2, %rd29;
	ld.global.f32 	%f129, [%rd30];
	sub.f32 	%f130, %f129, %f128;
	st.global.f32 	[%rd30], %f130;
	add.s64 	%rd31, %rd1, %rd27;
	ld.global.f32 	%f131, [%rd31];
	mul.f32 	%f132, %f2, %f131;
	add.s64 	%rd32, %rd1, %rd29;
	ld.global.f32 	%f133, [%rd32];
	sub.f32 	%f134, %f133, %f132;
	st.global.f32 	[%rd32], %f134;
	cvt.u64.u32 	%rd33, %r18;
	cvt.u64.u32 	%rd34, %r62;
	add.s64 	%rd35, %rd34, %rd33;
	shl.b64 	%rd36, %rd35, 2;
	add.s64 	%rd37, %rd2, %rd36;
	ld.global.f32 	%f135, [%rd37+4];
	mul.f32 	%f136, %f2, %f135;
	ld.global.f32 	%f137, [%rd30+4];
	sub.f32 	%f138, %f137, %f136;
	st.global.f32 	[%rd30+4], %f138;
	add.s64 	%rd38, %rd1, %rd36;
	ld.global.f32 	%f139, [%rd38+4];
	mul.f32 	%f140, %f2, %f139;
	ld.global.f32 	%f141, [%rd32+4];
	sub.f32 	%f142, %f141, %f140;
	st.global.f32 	[%rd32+4], %f142;
	ld.global.f32 	%f143, [%rd37+8];
	mul.f32 	%f144, %f2, %f143;
	ld.global.f32 	%f145, [%rd30+8];
	sub.f32 	%f146, %f145, %f144;
	st.global.f32 	[%rd30+8], %f146;
	ld.global.f32 	%f147, [%rd38+8];
	mul.f32 	%f148, %f2, %f147;
	ld.global.f32 	%f149, [%rd32+8];
	sub.f32 	%f150, %f149, %f148;
	st.global.f32 	[%rd32+8], %f150;
	ld.global.f32 	%f151, [%rd37+12];
	mul.f32 	%f152, %f2, %f151;
	ld.global.f32 	%f153, [%rd30+12];
	sub.f32 	%f154, %f153, %f152;
	st.global.f32 	[%rd30+12], %f154;
	ld.global.f32 	%f155, [%rd38+12];
	mul.f32 	%f156, %f2, %f155;
	ld.global.f32 	%f157, [%rd32+12];
	sub.f32 	%f158, %f157, %f156;
	st.global.f32 	[%rd32+12], %f158;
	add.s32 	%r62, %r62, 4;
$L__BB2_22:
	setp.eq.s32 	%p17, %r4, 0;
	@%p17 bra 	$L__BB2_27;
	setp.eq.s32 	%p18, %r4, 1;
	@%p18 bra 	$L__BB2_25;
	add.s32 	%r49, %r62, %r18;
	mul.wide.u32 	%rd39, %r49, 4;
	add.s64 	%rd40, %rd2, %rd39;
	ld.global.f32 	%f159, [%rd40];
	mul.f32 	%f160, %f2, %f159;
	add.s32 	%r50, %r62, %r2;
	mul.wide.s32 	%rd41, %r50, 4;
	add.s64 	%rd42, %rd2, %rd41;
	ld.global.f32 	%f161, [%rd42];
	sub.f32 	%f162, %f161, %f160;
	st.global.f32 	[%rd42], %f162;
	add.s64 	%rd43, %rd1, %rd39;
	ld.global.f32 	%f163, [%rd43];
	mul.f32 	%f164, %f2, %f163;
	add.s64 	%rd44, %rd1, %rd41;
	ld.global.f32 	%f165, [%rd44];
	sub.f32 	%f166, %f165, %f164;
	st.global.f32 	[%rd44], %f166;
	cvt.u64.u32 	%rd45, %r18;
	cvt.u64.u32 	%rd46, %r62;
	add.s64 	%rd47, %rd46, %rd45;
	shl.b64 	%rd48, %rd47, 2;
	add.s64 	%rd49, %rd2, %rd48;
	ld.global.f32 	%f167, [%rd49+4];
	mul.f32 	%f168, %f2, %f167;
	ld.global.f32 	%f169, [%rd42+4];
	sub.f32 	%f170, %f169, %f168;
	st.global.f32 	[%rd42+4], %f170;
	add.s64 	%rd50, %rd1, %rd48;
	ld.global.f32 	%f171, [%rd50+4];
	mul.f32 	%f172, %f2, %f171;
	ld.global.f32 	%f173, [%rd44+4];
	sub.f32 	%f174, %f173, %f172;
	st.global.f32 	[%rd44+4], %f174;
	add.s32 	%r62, %r62, 2;
$L__BB2_25:
	setp.eq.s32 	%p19, %r6, 0;
	@%p19 bra 	$L__BB2_27;
	add.s32 	%r51, %r62, %r18;
	mul.wide.u32 	%rd51, %r51, 4;
	add.s64 	%rd52, %rd2, %rd51;
	ld.global.f32 	%f175, [%rd52];
	mul.f32 	%f176, %f2, %f175;
	add.s32 	%r52, %r62, %r2;
	mul.wide.s32 	%rd53, %r52, 4;
	add.s64 	%rd54, %rd2, %rd53;
	ld.global.f32 	%f177, [%rd54];
	sub.f32 	%f178, %f177, %f176;
	st.global.f32 	[%rd54], %f178;
	add.s64 	%rd55, %rd1, %rd51;
	ld.global.f32 	%f179, [%rd55];
	mul.f32 	%f180, %f2, %f179;
	add.s64 	%rd56, %rd1, %rd53;
	ld.global.f32 	%f181, [%rd56];
	sub.f32 	%f182, %f181, %f180;
	st.global.f32 	[%rd56], %f182;
$L__BB2_27:
	bar.sync 	0;
	add.s32 	%r59, %r59, 1;
	setp.ne.s32 	%p20, %r59, %r29;
	@%p20 bra 	$L__BB2_15;
	add.s32 	%r53, %r53, 1;
	setp.ne.s32 	%p21, %r53, %r29;
	@%p21 bra 	$L__BB2_2;
$L__BB2_29:
	ret;

}


// ===== COMPILED SASS (sm_100) =====

	.target	sm_100

	.elftype	@"ET_EXEC"


//--------------------- .note.nv.tkinfo           --------------------------
	.section	.note.nv.tkinfo,"",@"SHT_NOTE"
	.sectionflags	@"SHF_NOTE_NV_TKINFO"
	.tkinfo
        /*0018*/ 	.word	0x00000002
        /*0030*/ 	.string	""
        /*0030*/ 	.string	"ptxas"
        /*0030*/ 	.string	"Cuda compilation tools, release 13.0, V13.0.88"
        /*0030*/ 	.string	"Build cuda_13.0.r13.0/compiler.36424714_0"
        /*0030*/ 	.string	"-arch sm_100 -m 64 "



//--------------------- .note.nv.cuinfo           --------------------------
	.section	.note.nv.cuinfo,"",@"SHT_NOTE"
	.sectionflags	@"SHF_NOTE_NV_CUINFO"
        /*0018*/ 	.short	0x0002
        /*001a*/ 	.short	0x0064
        /*001c*/ 	.short	0x0082
	.zero		2


//--------------------- .nv.info                  --------------------------
	.section	.nv.info,"",@"SHT_CUDA_INFO"
	.align	4


	//----- nvinfo : EIATTR_REGCOUNT
	.align		4
        /*0000*/ 	.byte	0x04, 0x2f
        /*0002*/ 	.short	(.L_1 - .L_0)
	.align		4
.L_0:
        /*0004*/ 	.word	index@(_Z14matrixMultiplyPfS_S_i)
        /*0008*/ 	.word	0x0000001e


	//----- nvinfo : EIATTR_FRAME_SIZE
	.align		4
.L_1:
        /*000c*/ 	.byte	0x04, 0x11
        /*000e*/ 	.short	(.L_3 - .L_2)
	.align		4
.L_2:
        /*0010*/ 	.word	index@(_Z14matrixMultiplyPfS_S_i)
        /*0014*/ 	.word	0x00000000


	//----- nvinfo : EIATTR_REGCOUNT
	.align		4
.L_3:
        /*0018*/ 	.byte	0x04, 0x2f
        /*001a*/ 	.short	(.L_5 - .L_4)
	.align		4
.L_4:
        /*001c*/ 	.word	index@(_Z9matrixAddPfS_S_i)
        /*0020*/ 	.word	0x0000000c


	//----- nvinfo : EIATTR_FRAME_SIZE
	.align		4
.L_5:
        /*0024*/ 	.byte	0x04, 0x11
        /*0026*/ 	.short	(.L_7 - .L_6)
	.align		4
.L_6:
        /*0028*/ 	.word	index@(_Z9matrixAddPfS_S_i)
        /*002c*/ 	.word	0x00000000


	//----- nvinfo : EIATTR_REGCOUNT
	.align		4
.L_7:
        /*0030*/ 	.byte	0x04, 0x2f
        /*0032*/ 	.short	(.L_9 - .L_8)
	.align		4
.L_8:
        /*0034*/ 	.word	index@(_Z12matrixInvertPfS_i)
        /*0038*/ 	.word	0x00000020


	//----- nvinfo : EIATTR_FRAME_SIZE
	.align		4
.L_9:
        /*003c*/ 	.byte	0x04, 0x11
        /*003e*/ 	.short	(.L_11 - .L_10)
	.align		4
.L_10:
        /*0040*/ 	.word	index@($__internal_0_$__cuda_sm3x_div_rn_noftz_f32_slowpath)
        /*0044*/ 	.word	0x00000000


	//----- nvinfo : EIATTR_FRAME_SIZE
	.align		4
.L_11:
        /*0048*/ 	.byte	0x04, 0x11
        /*004a*/ 	.short	(.L_13 - .L_12)
	.align		4
.L_12:
        /*004c*/ 	.word	index@(_Z12matrixInvertPfS_i)
        /*0050*/ 	.word	0x00000000


	//----- nvinfo : EIATTR_MIN_STACK_SIZE
	.align		4
.L_13:
        /*0054*/ 	.byte	0x04, 0x12
        /*0056*/ 	.short	(.L_15 - .L_14)
	.align		4
.L_14:
        /*0058*/ 	.word	index@(_Z12matrixInvertPfS_i)
        /*005c*/ 	.word	0x00000000


	//----- nvinfo : EIATTR_MIN_STACK_SIZE
	.align		4
.L_15:
        /*0060*/ 	.byte	0x04, 0x12
        /*0062*/ 	.short	(.L_17 - .L_16)
	.align		4
.L_16:
        /*0064*/ 	.word	index@(_Z9matrixAddPfS_S_i)
        /*0068*/ 	.word	0x00000000


	//----- nvinfo : EIATTR_MIN_STACK_SIZE
	.align		4
.L_17:
        /*006c*/ 	.byte	0x04, 0x12
        /*006e*/ 	.short	(.L_19 - .L_18)
	.align		4
.L_18:
        /*0070*/ 	.word	index@(_Z14matrixMultiplyPfS_S_i)
        /*0074*/ 	.word	0x00000000
.L_19:


//--------------------- .nv.compat                --------------------------
	.section	.nv.compat,"",@"SHT_CUDA_COMPAT_INFO"
	.align	4
        /*0000*/ 	.byte	0x02, 0x09, 0x00, 0x00, 0x02, 0x02, 0x01, 0x00, 0x02, 0x05, 0x05, 0x00, 0x03, 0x07, 0x01, 0x01
        /*0010*/ 	.byte	0x02, 0x03, 0x00, 0x00, 0x02, 0x06, 0x01, 0x00, 0x04, 0x0b, 0x08, 0x00, 0x01, 0x00, 0x00, 0x00
        /*0020*/ 	.byte	0x00, 0x00, 0x00, 0x00


//--------------------- .nv.info._Z12matrixInvertPfS_i --------------------------
	.section	.nv.info._Z12matrixInvertPfS_i,"",@"SHT_CUDA_INFO"
	.sectionflags	@""
	.align	4


	//----- nvinfo : EIATTR_CUDA_API_VERSION
	.align		4
        /*0000*/ 	.byte	0x04, 0x37
        /*0002*/ 	.short	(.L_21 - .L_20)
.L_20:
        /*0004*/ 	.word	0x00000082


	//----- nvinfo : EIATTR_KPARAM_INFO
	.align		4
.L_21:
        /*0008*/ 	.byte	0x04, 0x17
        /*000a*/ 	.short	(.L_23 - .L_22)
.L_22:
        /*000c*/ 	.word	0x00000000
        /*0010*/ 	.short	0x0002
        /*0012*/ 	.short	0x0010
        /*0014*/ 	.byte	0x00, 0xf0, 0x11, 0x00


	//----- nvinfo : EIATTR_KPARAM_INFO
	.align		4
.L_23:
        /*0018*/ 	.byte	0x04, 0x17
        /*001a*/ 	.short	(.L_25 - .L_24)
.L_24:
        /*001c*/ 	.word	0x00000000
        /*0020*/ 	.short	0x0001
        /*0022*/ 	.short	0x0008
        /*0024*/ 	.byte	0x00, 0xf5, 0x21, 0x00


	//----- nvinfo : EIATTR_KPARAM_INFO
	.align		4
.L_25:
        /*0028*/ 	.byte	0x04, 0x17
        /*002a*/ 	.short	(.L_27 - .L_26)
.L_26:
        /*002c*/ 	.word	0x00000000
        /*0030*/ 	.short	0x0000
        /*0032*/ 	.short	0x0000
        /*0034*/ 	.byte	0x00, 0xf5, 0x21, 0x00


	//----- nvinfo : EIATTR_SPARSE_MMA_MASK
	.align		4
.L_27:
        /*0038*/ 	.byte	0x03, 0x50
        /*003a*/ 	.short	0x0000


	//----- nvinfo : EIATTR_MAXREG_COUNT
	.align		4
        /*003c*/ 	.byte	0x03, 0x1b
        /*003e*/ 	.short	0x00ff


	//----- nvinfo : EIATTR_NUM_BARRIERS
	.align		4
        /*0040*/ 	.byte	0x02, 0x4c
        /*0042*/ 	.byte	0x01
	.zero		1


	//----- nvinfo : EIATTR_MERCURY_ISA_VERSION
	.align		4
        /*0044*/ 	.byte	0x03, 0x5f
        /*0046*/ 	.short	0x0101


	//----- nvinfo : EIATTR_VRC_CTA_INIT_COUNT
	.align		4
        /*0048*/ 	.byte	0x02, 0x4a
	.zero		1
	.zero		1


	//----- nvinfo : EIATTR_EXIT_INSTR_OFFSETS
	.align		4
        /*004c*/ 	.byte	0x04, 0x1c
        /*004e*/ 	.short	(.L_29 - .L_28)


	//   ....[0]....
.L_28:
        /*0050*/ 	.word	0x00000060


	//   ....[1]....
        /*0054*/ 	.word	0x00002f20


	//----- nvinfo : EIATTR_CRS_STACK_SIZE
	.align		4
.L_29:
        /*0058*/ 	.byte	0x04, 0x1e
        /*005a*/ 	.short	(.L_31 - .L_30)
.L_30:
        /*005c*/ 	.word	0x00000000


	//----- nvinfo : EIATTR_CBANK_PARAM_SIZE
	.align		4
.L_31:
        /*0060*/ 	.byte	0x03, 0x19
        /*0062*/ 	.short	0x0014


	//----- nvinfo : EIATTR_PARAM_CBANK
	.align		4
        /*0064*/ 	.byte	0x04, 0x0a
        /*0066*/ 	.short	(.L_33 - .L_32)
	.align		4
.L_32:
        /*0068*/ 	.word	index@(.nv.constant0._Z12matrixInvertPfS_i)
        /*006c*/ 	.short	0x0380
        /*006e*/ 	.short	0x0014


	//----- nvinfo : EIATTR_SW_WAR
	.align		4
.L_33:
        /*0070*/ 	.byte	0x04, 0x36
        /*0072*/ 	.short	(.L_35 - .L_34)
.L_34:
        /*0074*/ 	.word	0x00000008
.L_35:


//--------------------- .nv.info._Z9matrixAddPfS_S_i --------------------------
	.section	.nv.info._Z9matrixAddPfS_S_i,"",@"SHT_CUDA_INFO"
	.sectionflags	@""
	.align	4


	//----- nvinfo : EIATTR_CUDA_API_VERSION
	.align		4
        /*0000*/ 	.byte	0x04, 0x37
        /*0002*/ 	.short	(.L_37 - .L_36)
.L_36:
        /*0004*/ 	.word	0x00000082


	//----- nvinfo : EIATTR_KPARAM_INFO
	.align		4
.L_37:
        /*0008*/ 	.byte	0x04, 0x17
        /*000a*/ 	.short	(.L_39 - .L_38)
.L_38:
        /*000c*/ 	.word	0x00000000
        /*0010*/ 	.short	0x0003
        /*0012*/ 	.short	0x0018
        /*0014*/ 	.byte	0x00, 0xf0, 0x11, 0x00


	//----- nvinfo : EIATTR_KPARAM_INFO
	.align		4
.L_39:
        /*0018*/ 	.byte	0x04, 0x17
        /*001a*/ 	.short	(.L_41 - .L_40)
.L_40:
        /*001c*/ 	.word	0x00000000
        /*0020*/ 	.short	0x0002
        /*0022*/ 	.short	0x0010
        /*0024*/ 	.byte	0x00, 0xf5, 0x21, 0x00


	//----- nvinfo : EIATTR_KPARAM_INFO
	.align		4
.L_41:
        /*0028*/ 	.byte	0x04, 0x17
        /*002a*/ 	.short	(.L_43 - .L_42)
.L_42:
        /*002c*/ 	.word	0x00000000
        /*0030*/ 	.short	0x0001
        /*0032*/ 	.short	0x0008
        /*0034*/ 	.byte	0x00, 0xf5, 0x21, 0x00


	//----- nvinfo : EIATTR_KPARAM_INFO
	.align		4
.L_43:
        /*0038*/ 	.byte	0x04, 0x17
        /*003a*/ 	.short	(.L_45 - .L_44)
.L_44:
        /*003c*/ 	.word	0x00000000
        /*0040*/ 	.short	0x0000
        /*0042*/ 	.short	0x0000
        /*0044*/ 	.byte	0x00, 0xf5, 0x21, 0x00


	//----- nvinfo : EIATTR_SPARSE_MMA_MASK
	.align		4
.L_45:
        /*0048*/ 	.byte	0x03, 0x50
        /*004a*/ 	.short	0x0000


	//----- nvinfo : EIATTR_MAXREG_COUNT
	.align		4
        /*004c*/ 	.byte	0x03, 0x1b
        /*004e*/ 	.short	0x00ff


	//----- nvinfo : EIATTR_MERCURY_ISA_VERSION
	.align		4
        /*0050*/ 	.byte	0x03, 0x5f
        /*0052*/ 	.short	0x0101


	//----- nvinfo : EIATTR_VRC_CTA_INIT_COUNT
	.align		4
        /*0054*/ 	.byte	0x02, 0x4a
	.zero		1
	.zero		1


	//----- nvinfo : EIATTR_EXIT_INSTR_OFFSETS
	.align		4
        /*0058*/ 	.byte	0x04, 0x1c
        /*005a*/ 	.short	(.L_47 - .L_46)


	//   ....[0]....
.L_46:
        /*005c*/ 	.word	0x000000c0


	//   ....[1]....
        /*0060*/ 	.word	0x00000190


	//----- nvinfo : EIATTR_CBANK_PARAM_SIZE
	.align		4
.L_47:
        /*0064*/ 	.byte	0x03, 0x19
        /*0066*/ 	.short	0x001c


	//----- nvinfo : EIATTR_PARAM_CBANK
	.align		4
        /*0068*/ 	.byte	0x04, 0x0a
        /*006a*/ 	.short	(.L_49 - .L_48)
	.align		4
.L_48:
        /*006c*/ 	.word	index@(.nv.constant0._Z9matrixAddPfS_S_i)
        /*0070*/ 	.short	0x0380
        /*0072*/ 	.short	0x001c


	//----- nvinfo : EIATTR_SW_WAR
	.align		4
.L_49:
        /*0074*/ 	.byte	0x04, 0x36
        /*0076*/ 	.short	(.L_51 - .L_50)
.L_50:
        /*0078*/ 	.word	0x00000008
.L_51:


//--------------------- .nv.info._Z14matrixMultiplyPfS_S_i --------------------------
	.section	.nv.info._Z14matrixMultiplyPfS_S_i,"",@"SHT_CUDA_INFO"
	.sectionflags	@""
	.align	4


	//----- nvinfo : EIATTR_CUDA_API_VERSION
	.align		4
        /*0000*/ 	.byte	0x04, 0x37
        /*0002*/ 	.short	(.L_53 - .L_52)
.L_52:
        /*0004*/ 	.word	0x00000082


	//----- nvinfo : EIATTR_KPARAM_INFO
	.align		4
.L_53:
        /*0008*/ 	.byte	0x04, 0x17
        /*000a*/ 	.short	(.L_55 - .L_54)
.L_54:
        /*000c*/ 	.word	0x00000000
        /*0010*/ 	.short	0x0003
        /*0012*/ 	.short	0x0018
        /*0014*/ 	.byte	0x00, 0xf0, 0x11, 0x00


	//----- nvinfo : EIATTR_KPARAM_INFO
	.align		4
.L_55:
        /*0018*/ 	.byte	0x04, 0x17
        /*001a*/ 	.short	(.L_57 - .L_56)
.L_56:
        /*001c*/ 	.word	0x00000000
        /*0020*/ 	.short	0x0002
        /*0022*/ 	.short	0x0010
        /*0024*/ 	.byte	0x00, 0xf5, 0x21, 0x00


	//----- nvinfo : EIATTR_KPARAM_INFO
	.align		4
.L_57:
        /*0028*/ 	.byte	0x04, 0x17
        /*002a*/ 	.short	(.L_59 - .L_58)
.L_58:
        /*002c*/ 	.word	0x00000000
        /*0030*/ 	.short	0x0001
        /*0032*/ 	.short	0x0008
        /*0034*/ 	.byte	0x00, 0xf5, 0x21, 0x00


	//----- nvinfo : EIATTR_KPARAM_INFO
	.align		4
.L_59:
        /*0038*/ 	.byte	0x04, 0x17
        /*003a*/ 	.short	(.L_61 - .L_60)
.L_60:
        /*003c*/ 	.word	0x00000000
        /*0040*/ 	.short	0x0000
        /*0042*/ 	.short	0x0000
        /*0044*/ 	.byte	0x00, 0xf5, 0x21, 0x00


	//----- nvinfo : EIATTR_SPARSE_MMA_MASK
	.align		4
.L_61:
        /*0048*/ 	.byte	0x03, 0x50
        /*004a*/ 	.short	0x0000


	//----- nvinfo : EIATTR_MAXREG_COUNT
	.align		4
        /*004c*/ 	.byte	0x03, 0x1b
        /*004e*/ 	.short	0x00ff


	//----- nvinfo : EIATTR_MERCURY_ISA_VERSION
	.align		4
        /*0050*/ 	.byte	0x03, 0x5f
        /*0052*/ 	.short	0x0101


	//----- nvinfo : EIATTR_VRC_CTA_INIT_COUNT
	.align		4
        /*0054*/ 	.byte	0x02, 0x4a
	.zero		1
	.zero		1


	//----- nvinfo : EIATTR_EXIT_INSTR_OFFSETS
	.align		4
        /*0058*/ 	.byte	0x04, 0x1c
        /*005a*/ 	.short	(.L_63 - .L_62)


	//   ....[0]....
.L_62:
        /*005c*/ 	.word	0x000000c0


	//   ....[1]....
        /*0060*/ 	.word	0x00000a90


	//----- nvinfo : EIATTR_CBANK_PARAM_SIZE
	.align		4
.L_63:
        /*0064*/ 	.byte	0x03, 0x19
        /*0066*/ 	.short	0x001c


	//----- nvinfo : EIATTR_PARAM_CBANK
	.align		4
        /*0068*/ 	.byte	0x04, 0x0a
        /*006a*/ 	.short	(.L_65 - .L_64)
	.align		4
.L_64:
        /*006c*/ 	.word	index@(.nv.constant0._Z14matrixMultiplyPfS_S_i)
        /*0070*/ 	.short	0x0380
        /*0072*/ 	.short	0x001c


	//----- nvinfo : EIATTR_SW_WAR
	.align		4
.L_65:
        /*0074*/ 	.byte	0x04, 0x36
        /*0076*/ 	.short	(.L_67 - .L_66)
.L_66:
        /*0078*/ 	.word	0x00000008
.L_67:


//--------------------- .nv.callgraph             --------------------------
	.section	.nv.callgraph,"",@"SHT_CUDA_CALLGRAPH"
	.align	4
	.sectionentsize	8
	.align		4
        /*0000*/ 	.word	0x00000000
	.align		4
        /*0004*/ 	.word	0xffffffff
	.align		4
        /*0008*/ 	.word	0x00000000
	.align		4
        /*000c*/ 	.word	0xfffffffe
	.align		4
        /*0010*/ 	.word	0x00000000
	.align		4
        /*0014*/ 	.word	0xfffffffd
	.align		4
        /*0018*/ 	.word	0x00000000
	.align		4
        /*001c*/ 	.word	0xfffffffc


//--------------------- .text._Z12matrixInvertPfS_i --------------------------
	.section	.text._Z12matrixInvertPfS_i,"ax",@progbits
	.align	128
        .global         _Z12matrixInvertPfS_i
        .type           _Z12matrixInvertPfS_i,@function
        .size           _Z12matrixInvertPfS_i,(.L_x_92 - _Z12matrixInvertPfS_i)
        .other          _Z12matrixInvertPfS_i,@"STO_CUDA_ENTRY STV_DEFAULT"
_Z12matrixInvertPfS_i:
.text._Z12matrixInvertPfS_i:
[----:B------:R-:W-:Y:S08]  /*0000*/  LDC R1, c[0x0][0x37c] ;  /* 0x0000df00ff017b82 */ /* 0x000ff00000000800 */
[----:B------:R-:W0:Y:S01]  /*0010*/  LDC R5, c[0x0][0x390] ;  /* 0x0000e400ff057b82 */ /* 0x000e220000000800 */
[----:B------:R-:W1:Y:S01]  /*0020*/  S2R R18, SR_CTAID.X ;  /* 0x0000000000127919 */ /* 0x000e620000002500 */
[----:B------:R-:W2:Y:S01]  /*0030*/  LDCU UR4, c[0x0][0x360] ;  /* 0x00006c00ff0477ac */ /* 0x000ea20008000800 */
[----:B------:R-:W3:Y:S01]  /*0040*/  S2R R3, SR_TID.X ;  /* 0x0000000000037919 */ /* 0x000ee20000002100 */
[----:B0-----:R-:W-:-:S13]  /*0050*/  ISETP.GE.AND P0, PT, R5, 0x1, PT ;  /* 0x000000010500780c */ /* 0x001fda0003f06270 */
[----:B-123--:R-:W-:Y:S05]  /*0060*/  @!P0 EXIT ;  /* 0x000000000000894d */ /* 0x00efea0003800000 */
[----:B------:R-:W-:Y:S01]  /*0070*/  IMAD R18, R18, UR4, R3 ;  /* 0x0000000412127c24 */ /* 0x000fe2000f8e0203 */
[C---:B------:R-:W-:Y:S01]  /*0080*/  LOP3.LUT R8, R5.reuse, 0x7ffffff8, RZ, 0xc0, !PT ;  /* 0x7ffffff805087812 */ /* 0x040fe200078ec0ff */
[----:B------:R-:W0:Y:S01]  /*0090*/  LDCU.64 UR8, c[0x0][0x358] ;  /* 0x00006b00ff0877ac */ /* 0x000e220008000a00 */
[C---:B------:R-:W-:Y:S01]  /*00a0*/  LOP3.LUT R7, R5.reuse, 0x7, RZ, 0xc0, !PT ;  /* 0x0000000705077812 */ /* 0x040fe200078ec0ff */
[----:B------:R-:W-:Y:S01]  /*00b0*/  IMAD R9, R18, R5, RZ ;  /* 0x0000000512097224 */ /* 0x000fe200078e02ff */
[C---:B------:R-:W-:Y:S01]  /*00c0*/  LOP3.LUT R6, R5.reuse, 0x3, RZ, 0xc0, !PT ;  /* 0x0000000305067812 */ /* 0x040fe200078ec0ff */
[----:B------:R-:W-:Y:S01]  /*00d0*/  UMOV UR4, URZ ;  /* 0x000000ff00047c82 */ /* 0x000fe20008000000 */
[----:B------:R-:W-:Y:S02]  /*00e0*/  LOP3.LUT R5, R5, 0x1, RZ, 0xc0, !PT ;  /* 0x0000000105057812 */ /* 0x000fe400078ec0ff */
[----:B------:R-:W-:-:S07]  /*00f0*/  IADD3 R4, PT, PT, -R8, RZ, RZ ;  /* 0x000000ff08047210 */ /* 0x000fce0007ffe1ff */
.L_x_73:
[----:B------:R-:W-:Y:S01]  /*0100*/  ISETP.NE.AND P0, PT, R18, UR4, PT ;  /* 0x0000000412007c0c */ /* 0x000fe2000bf05270 */
[----:B------:R-:W-:-:S12]  /*0110*/  BSSY.RECONVERGENT B0, `(.L_x_0) ;  /* 0x000020c000007945 */ /* 0x000fd80003800200 */
[----:B012345:R-:W-:Y:S05]  /*0120*/  @P0 BRA `(.L_x_1) ;  /* 0x0000002000280947 */ /* 0x03ffea0003800000 */
[----:B------:R-:W1:Y:S01]  /*0130*/  LDC.64 R2, c[0x0][0x380] ;  /* 0x0000e000ff027b82 */ /* 0x000e620000000a00 */
[----:B------:R-:W-:Y:S01]  /*0140*/  IADD3 R11, PT, PT, R18, R9, RZ ;  /* 0x00000009120b7210 */ /* 0x000fe20007ffe0ff */
[----:B------:R-:W2:Y:S04]  /*0150*/  LDCU UR5, c[0x0][0x390] ;  /* 0x00007200ff0577ac */ /* 0x000ea80008000800 */
[----:B-1----:R-:W-:-:S06]  /*0160*/  IMAD.WIDE R2, R11, 0x4, R2 ;  /* 0x000000040b027825 */ /* 0x002fcc00078e0202 */
[----:B0-----:R0:W5:Y:S01]  /*0170*/  LDG.E R3, desc[UR8][R2.64] ;  /* 0x0000000802037981 */ /* 0x001162000c1e1900 */
[----:B--2---:R-:W-:Y:S01]  /*0180*/  UISETP.GE.U32.AND UP0, UPT, UR5, 0x8, UPT ;  /* 0x000000080500788c */ /* 0x004fe2000bf06070 */
[----:B------:R-:W-:-:S08]  /*0190*/  HFMA2 R14, -RZ, RZ, 0, 0 ;  /* 0x00000000ff0e7431 */ /* 0x000fd000000001ff */
[----:B0-----:R-:W-:Y:S05]  /*01a0*/  BRA.U !UP0, `(.L_x_2) ;  /* 0x0000001108247547 */ /* 0x001fea000b800000 */
[----:B------:R-:W0:Y:S01]  /*01b0*/  LDC.64 R10, c[0x0][0x380] ;  /* 0x0000e000ff0a7b82 */ /* 0x000e220000000a00 */
[----:B------:R-:W-:Y:S02]  /*01c0*/  MOV R25, R9 ;  /* 0x0000000900197202 */ /* 0x000fe40000000f00 */
[----:B------:R-:W-:-:S05]  /*01d0*/  MOV R24, R4 ;  /* 0x0000000400187202 */ /* 0x000fca0000000f00 */
[----:B------:R-:W1:Y:S02]  /*01e0*/  LDC.64 R12, c[0x0][0x388] ;  /* 0x0000e200ff0c7b82 */ /* 0x000e640000000a00 */
.L_x_35:
[----:B0-----:R-:W-:-:S05]  /*01f0*/  IMAD.WIDE R14, R25, 0x4, R10 ;  /* 0x00000004190e7825 */ /* 0x001fca00078e020a */
[----:B--2---:R-:W2:Y:S01]  /*0200*/  LDG.E R0, desc[UR8][R14.64] ;  /* 0x000000080e007981 */ /* 0x004ea2000c1e1900 */
[----:B-----5:R-:W0:Y:S01]  /*0210*/  MUFU.RCP R2, R3 ;  /* 0x0000000300027308 */ /* 0x020e220000001000 */
[----:B------:R-:W-:Y:S01]  /*0220*/  IADD3 R24, PT, PT, R24, 0x8, RZ ;  /* 0x0000000818187810 */ /* 0x000fe20007ffe0ff */
[----:B------:R-:W-:Y:S03]  /*0230*/  BSSY.RECONVERGENT B3, `(.L_x_3) ;  /* 0x000000d000037945 */ /* 0x000fe60003800200 */
[----:B------:R-:W-:Y:S01]  /*0240*/  ISETP.NE.AND P2, PT, R24, RZ, PT ;  /* 0x000000ff1800720c */ /* 0x000fe20003f45270 */
[----:B0-----:R-:W-:-:S04]  /*0250*/  FFMA R17, -R3, R2, 1 ;  /* 0x3f80000003117423 */ /* 0x001fc80000000102 */
[----:B------:R-:W-:Y:S01]  /*0260*/  FFMA R17, R2, R17, R2 ;  /* 0x0000001102117223 */ /* 0x000fe20000000002 */
[----:B--2---:R-:W0:Y:S03]  /*0270*/  FCHK P0, R0, R3 ;  /* 0x0000000300007302 */ /* 0x004e260000000000 */
[----:B------:R-:W-:-:S04]  /*0280*/  FFMA R2, R0, R17, RZ ;  /* 0x0000001100027223 */ /* 0x000fc800000000ff */
[----:B------:R-:W-:-:S04]  /*0290*/  FFMA R16, -R3, R2, R0 ;  /* 0x0000000203107223 */ /* 0x000fc80000000100 */
[----:B------:R-:W-:Y:S01]  /*02a0*/  FFMA R19, R17, R16, R2 ;  /* 0x0000001011137223 */ /* 0x000fe20000000002 */
[----:B-1----:R-:W-:Y:S01]  /*02b0*/  IMAD.WIDE R16, R25, 0x4, R12 ;  /* 0x0000000419107825 */ /* 0x002fe200078e020c */
[----:B0-----:R-:W-:Y:S06]  /*02c0*/  @!P0 BRA `(.L_x_4) ;  /* 0x00000000000c8947 */ /* 0x001fec0003800000 */
[----:B------:R-:W-:-:S07]  /*02d0*/  MOV R20, 0x2f0 ;  /* 0x000002f000147802 */ /* 0x000fce0000000f00 */
[----:B------:R-:W-:Y:S05]  /*02e0*/  CALL.REL.NOINC `($__internal_0_$__cuda_sm3x_div_rn_noftz_f32_slowpath) ;  /* 0x0000002c00107944 */ /* 0x000fea0003c00000 */
[----:B------:R-:W-:-:S07]  /*02f0*/  MOV R19, R0 ;  /* 0x0000000000137202 */ /* 0x000fce0000000f00 */
.L_x_4:
[----:B------:R-:W-:Y:S05]  /*0300*/  BSYNC.RECONVERGENT B3 ;  /* 0x0000000000037941 */ /* 0x000fea0003800200 */
.L_x_3:
[----:B------:R0:W-:Y:S04]  /*0310*/  STG.E desc[UR8][R14.64], R19 ;  /* 0x000000130e007986 */ /* 0x0001e8000c101908 */
[----:B------:R-:W2:Y:S01]  /*0320*/  LDG.E R20, desc[UR8][R16.64] ;  /* 0x0000000810147981 */ /* 0x000ea2000c1e1900 */
[----:B------:R-:W1:Y:S01]  /*0330*/  MUFU.RCP R0, R3 ;  /* 0x0000000300007308 */ /* 0x000e620000001000 */
[----:B------:R-:W-:Y:S01]  /*0340*/  BSSY.RECONVERGENT B3, `(.L_x_5) ;  /* 0x000000c000037945 */ /* 0x000fe20003800200 */
[----:B-1----:R-:W-:-:S04]  /*0350*/  FFMA R21, -R3, R0, 1 ;  /* 0x3f80000003157423 */ /* 0x002fc80000000100 */
[----:B------:R-:W-:Y:S02]  /*0360*/  FFMA R0, R0, R21, R0 ;  /* 0x0000001500007223 */ /* 0x000fe40000000000 */
[----:B--2---:R-:W1:Y:S02]  /*0370*/  FCHK P0, R20, R3 ;  /* 0x0000000314007302 */ /* 0x004e640000000000 */
[----:B------:R-:W-:-:S04]  /*0380*/  FFMA R2, R0, R20, RZ ;  /* 0x0000001400027223 */ /* 0x000fc800000000ff */
[----:B------:R-:W-:-:S04]  /*0390*/  FFMA R21, -R3, R2, R20 ;  /* 0x0000000203157223 */ /* 0x000fc80000000114 */
[----:B------:R-:W-:Y:S01]  /*03a0*/  FFMA R21, R0, R21, R2 ;  /* 0x0000001500157223 */ /* 0x000fe20000000002 */
[----:B01----:R-:W-:Y:S06]  /*03b0*/  @!P0 BRA `(.L_x_6) ;  /* 0x0000000000108947 */ /* 0x003fec0003800000 */
[----:B------:R-:W-:Y:S02]  /*03c0*/  MOV R0, R20 ;  /* 0x0000001400007202 */ /* 0x000fe40000000f00 */
[----:B------:R-:W-:-:S07]  /*03d0*/  MOV R20, 0x3f0 ;  /* 0x000003f000147802 */ /* 0x000fce0000000f00 */
[----:B------:R-:W-:Y:S05]  /*03e0*/  CALL.REL.NOINC `($__internal_0_$__cuda_sm3x_div_rn_noftz_f32_slowpath) ;  /* 0x0000002800d07944 */ /* 0x000fea0003c00000 */
[----:B------:R-:W-:-:S07]  /*03f0*/  MOV R21, R0 ;  /* 0x0000000000157202 */ /* 0x000fce0000000f00 */
.L_x_6:
[----:B------:R-:W-:Y:S05]  /*0400*/  BSYNC.RECONVERGENT B3 ;  /* 0x0000000000037941 */ /* 0x000fea0003800200 */
.L_x_5:
        /* <DEDUP_REMOVED lines=15> */
.L_x_8:
[----:B------:R-:W-:Y:S05]  /*0500*/  BSYNC.RECONVERGENT B3 ;  /* 0x0000000000037941 */ /* 0x000fea0003800200 */
.L_x_7:
        /* <DEDUP_REMOVED lines=15> */
.L_x_10:
[----:B------:R-:W-:Y:S05]  /*0600*/  BSYNC.RECONVERGENT B3 ;  /* 0x0000000000037941 */ /* 0x000fea0003800200 */
.L_x_9:
        /* <DEDUP_REMOVED lines=15> */
.L_x_12:
[----:B------:R-:W-:Y:S05]  /*0700*/  BSYNC.RECONVERGENT B3 ;  /* 0x0000000000037941 */ /* 0x000fea0003800200 */
.L_x_11:
        /* <DEDUP_REMOVED lines=15> */
.L_x_14:
[----:B------:R-:W-:Y:S05]  /*0800*/  BSYNC.RECONVERGENT B3 ;  /* 0x0000000000037941 */ /* 0x000fea0003800200 */
.L_x_13:
        /* <DEDUP_REMOVED lines=15> */
.L_x_16:
[----:B------:R-:W-:Y:S05]  /*0900*/  BSYNC.RECONVERGENT B3 ;  /* 0x0000000000037941 */ /* 0x000fea0003800200 */
.L_x_15:
        /* <DEDUP_REMOVED lines=15> */
.L_x_18:
[----:B------:R-:W-:Y:S05]  /*0a00*/  BSYNC.RECONVERGENT B3 ;  /* 0x0000000000037941 */ /* 0x000fea0003800200 */
.L_x_17:
        /* <DEDUP_REMOVED lines=15> */
.L_x_20:
[----:B------:R-:W-:Y:S05]  /*0b00*/  BSYNC.RECONVERGENT B3 ;  /* 0x0000000000037941 */ /* 0x000fea0003800200 */
.L_x_19:
        /* <DEDUP_REMOVED lines=15> */
.L_x_22:
[----:B------:R-:W-:Y:S05]  /*0c00*/  BSYNC.RECONVERGENT B3 ;  /* 0x0000000000037941 */ /* 0x000fea0003800200 */
.L_x_21:
        /* <DEDUP_REMOVED lines=15> */
.L_x_24:
[----:B------:R-:W-:Y:S05]  /*0d00*/  BSYNC.RECONVERGENT B3 ;  /* 0x0000000000037941 */ /* 0x000fea0003800200 */
.L_x_23:
        /* <DEDUP_REMOVED lines=15> */
.L_x_26:
[----:B------:R-:W-:Y:S05]  /*0e00*/  BSYNC.RECONVERGENT B3 ;  /* 0x0000000000037941 */ /* 0x000fea0003800200 */
.L_x_25:
        /* <DEDUP_REMOVED lines=15> */
.L_x_28:
[----:B------:R-:W-:Y:S05]  /*0f00*/  BSYNC.RECONVERGENT B3 ;  /* 0x0000000000037941 */ /* 0x000fea0003800200 */
.L_x_27:
        /* <DEDUP_REMOVED lines=15> */
.L_x_30:
[----:B------:R-:W-:Y:S05]  /*1000*/  BSYNC.RECONVERGENT B3 ;  /* 0x0000000000037941 */ /* 0x000fea0003800200 */
.L_x_29:
        /* <DEDUP_REMOVED lines=15> */
.L_x_32:
[----:B------:R-:W-:Y:S05]  /*1100*/  BSYNC.RECONVERGENT B3 ;  /* 0x0000000000037941 */ /* 0x000fea0003800200 */
.L_x_31:
        /* <DEDUP_REMOVED lines=14> */
.L_x_34:
[----:B------:R-:W-:Y:S05]  /*11f0*/  BSYNC.RECONVERGENT B3 ;  /* 0x0000000000037941 */ /* 0x000fea0003800200 */
.L_x_33:
[----:B------:R2:W-:Y:S01]  /*1200*/  STG.E desc[UR8][R16.64+0x1c], R0 ;  /* 0x00001c0010007986 */ /* 0x0005e2000c101908 */
[----:B------:R-:W-:Y:S01]  /*1210*/  IADD3 R25, PT, PT, R25, 0x8, RZ ;  /* 0x0000000819197810 */ /* 0x000fe20007ffe0ff */
[----:B------:R-:W-:Y:S06]  /*1220*/  @P2 BRA `(.L_x_35) ;  /* 0xffffffec00f02947 */ /* 0x000fec000383ffff */
[----:B------:R-:W-:-:S07]  /*1230*/  MOV R14, R8 ;  /* 0x00000008000e7202 */ /* 0x000fce0000000f00 */
.L_x_2:
[----:B------:R-:W-:-:S13]  /*1240*/  ISETP.NE.AND P0, PT, R7, RZ, PT ;  /* 0x000000ff0700720c */ /* 0x000fda0003f05270 */
[----:B------:R-:W-:Y:S05]  /*1250*/  @!P0 BRA `(.L_x_1) ;  /* 0x0000000c00dc8947 */ /* 0x000fea0003800000 */
[----:B--2---:R-:W-:-:S04]  /*1260*/  IADD3 R0, PT, PT, R7, -0x1, RZ ;  /* 0xffffffff07007810 */ /* 0x004fc80007ffe0ff */
[----:B------:R-:W-:-:S13]  /*1270*/  ISETP.GE.U32.AND P0, PT, R0, 0x3, PT ;  /* 0x000000030000780c */ /* 0x000fda0003f06070 */
[----:B------:R-:W-:Y:S05]  /*1280*/  @!P0 BRA `(.L_x_36) ;  /* 0x0000000800148947 */ /* 0x000fea0003800000 */
[----:B------:R-:W0:Y:S01]  /*1290*/  LDC.64 R12, c[0x0][0x380] ;  /* 0x0000e000ff0c7b82 */ /* 0x000e220000000a00 */
[----:B------:R-:W-:-:S05]  /*12a0*/  IADD3 R10, PT, PT, R9, R14, RZ ;  /* 0x0000000e090a7210 */ /* 0x000fca0007ffe0ff */
[----:B0-----:R-:W-:-:S05]  /*12b0*/  IMAD.WIDE R12, R10, 0x4, R12 ;  /* 0x000000040a0c7825 */ /* 0x001fca00078e020c */
[----:B------:R-:W2:Y:S01]  /*12c0*/  LDG.E R16, desc[UR8][R12.64] ;  /* 0x000000080c107981 */ /* 0x000ea2000c1e1900 */
[----:B-----5:R-:W0:Y:S01]  /*12d0*/  MUFU.RCP R0, R3 ;  /* 0x0000000300007308 */ /* 0x020e220000001000 */
[----:B------:R-:W-:Y:S01]  /*12e0*/  BSSY.RECONVERGENT B3, `(.L_x_37) ;  /* 0x000000c000037945 */ /* 0x000fe20003800200 */
[----:B0-----:R-:W-:-:S04]  /*12f0*/  FFMA R11, -R3, R0, 1 ;  /* 0x3f800000030b7423 */ /* 0x001fc80000000100 */
[----:B------:R-:W-:Y:S02]  /*1300*/  FFMA R0, R0, R11, R0 ;  /* 0x0000000b00007223 */ /* 0x000fe40000000000 */
[----:B--2---:R-:W0:Y:S02]  /*1310*/  FCHK P0, R16, R3 ;  /* 0x0000000310007302 */ /* 0x004e240000000000 */
[----:B------:R-:W-:-:S04]  /*1320*/  FFMA R2, R0, R16, RZ ;  /* 0x0000001000027223 */ /* 0x000fc800000000ff */
[----:B------:R-:W-:-:S04]  /*1330*/  FFMA R11, -R3, R2, R16 ;  /* 0x00000002030b7223 */ /* 0x000fc80000000110 */
[----:B------:R-:W-:Y:S01]  /*1340*/  FFMA R15, R0, R11, R2 ;  /* 0x0000000b000f7223 */ /* 0x000fe20000000002 */
[----:B0-----:R-:W-:Y:S06]  /*1350*/  @!P0 BRA `(.L_x_38) ;  /* 0x0000000000108947 */ /* 0x001fec0003800000 */
[----:B------:R-:W-:Y:S02]  /*1360*/  MOV R0, R16 ;  /* 0x0000001000007202 */ /* 0x000fe40000000f00 */
[----:B------:R-:W-:-:S07]  /*1370*/  MOV R20, 0x1390 ;  /* 0x0000139000147802 */ /* 0x000fce0000000f00 */
[----:B------:R-:W-:Y:S05]  /*1380*/  CALL.REL.NOINC `($__internal_0_$__cuda_sm3x_div_rn_noftz_f32_slowpath) ;  /* 0x0000001800e87944 */ /* 0x000fea0003c00000 */
[----:B------:R-:W-:-:S07]  /*1390*/  MOV R15, R0 ;  /* 0x00000000000f7202 */ /* 0x000fce0000000f00 */
.L_x_38:
[----:B------:R-:W-:Y:S05]  /*13a0*/  BSYNC.RECONVERGENT B3 ;  /* 0x0000000000037941 */ /* 0x000fea0003800200 */
.L_x_37:
[----:B------:R-:W0:Y:S01]  /*13b0*/  LDC.64 R16, c[0x0][0x388] ;  /* 0x0000e200ff107b82 */ /* 0x000e220000000a00 */
[----:B------:R1:W-:Y:S01]  /*13c0*/  STG.E desc[UR8][R12.64], R15 ;  /* 0x0000000f0c007986 */ /* 0x0003e2000c101908 */
[----:B0-----:R-:W-:-:S05]  /*13d0*/  IMAD.WIDE R10, R10, 0x4, R16 ;  /* 0x000000040a0a7825 */ /* 0x001fca00078e0210 */
[----:B------:R-:W2:Y:S01]  /*13e0*/  LDG.E R16, desc[UR8][R10.64] ;  /* 0x000000080a107981 */ /* 0x000ea2000c1e1900 */
[----:B------:R-:W0:Y:S01]  /*13f0*/  MUFU.RCP R0, R3 ;  /* 0x0000000300007308 */ /* 0x000e220000001000 */
[----:B------:R-:W-:Y:S01]  /*1400*/  BSSY.RECONVERGENT B3, `(.L_x_39) ;  /* 0x000000c000037945 */ /* 0x000fe20003800200 */
[----:B0-----:R-:W-:-:S04]  /*1410*/  FFMA R17, -R3, R0, 1 ;  /* 0x3f80000003117423 */ /* 0x001fc80000000100 */
[----:B------:R-:W-:Y:S02]  /*1420*/  FFMA R0, R0, R17, R0 ;  /* 0x0000001100007223 */ /* 0x000fe40000000000 */
[----:B--2---:R-:W0:Y:S02]  /*1430*/  FCHK P0, R16, R3 ;  /* 0x0000000310007302 */ /* 0x004e240000000000 */
        /* <DEDUP_REMOVED lines=8> */
.L_x_40:
[----:B------:R-:W-:Y:S05]  /*14c0*/  BSYNC.RECONVERGENT B3 ;  /* 0x0000000000037941 */ /* 0x000fea0003800200 */
.L_x_39:
        /* <DEDUP_REMOVED lines=15> */
.L_x_42:
[----:B------:R-:W-:Y:S05]  /*15c0*/  BSYNC.RECONVERGENT B3 ;  /* 0x0000000000037941 */ /* 0x000fea0003800200 */
.L_x_41:
        /* <DEDUP_REMOVED lines=15> */
.L_x_44:
[----:B------:R-:W-:Y:S05]  /*16c0*/  BSYNC.RECONVERGENT B3 ;  /* 0x0000000000037941 */ /* 0x000fea0003800200 */
.L_x_43:
        /* <DEDUP_REMOVED lines=15> */
.L_x_46:
[----:B------:R-:W-:Y:S05]  /*17c0*/  BSYNC.RECONVERGENT B3 ;  /* 0x0000000000037941 */ /* 0x000fea0003800200 */
.L_x_45:
        /* <DEDUP_REMOVED lines=15> */
.L_x_48:
[----:B------:R-:W-:Y:S05]  /*18c0*/  BSYNC.RECONVERGENT B3 ;  /* 0x0000000000037941 */ /* 0x000fea0003800200 */
.L_x_47:
        /* <DEDUP_REMOVED lines=15> */
.L_x_50:
[----:B------:R-:W-:Y:S05]  /*19c0*/  BSYNC.RECONVERGENT B3 ;  /* 0x0000000000037941 */ /* 0x000fea0003800200 */
.L_x_49:
        /* <DEDUP_REMOVED lines=14> */
.L_x_52:
[----:B------:R-:W-:Y:S05]  /*1ab0*/  BSYNC.RECONVERGENT B3 ;  /* 0x0000000000037941 */ /* 0x000fea0003800200 */
.L_x_51:
[----:B------:R0:W-:Y:S01]  /*1ac0*/  STG.E desc[UR8][R10.64+0xc], R0 ;  /* 0x00000c000a007986 */ /* 0x0001e2000c101908 */
[----:B------:R-:W-:-:S07]  /*1ad0*/  IADD3 R14, PT, PT, R14, 0x4, RZ ;  /* 0x000000040e0e7810 */ /* 0x000fce0007ffe0ff */
.L_x_36:
[----:B------:R-:W-:-:S13]  /*1ae0*/  ISETP.NE.AND P0, PT, R6, RZ, PT ;  /* 0x000000ff0600720c */ /* 0x000fda0003f05270 */
[----:B------:R-:W-:Y:S05]  /*1af0*/  @!P0 BRA `(.L_x_1) ;  /* 0x0000000400b48947 */ /* 0x000fea0003800000 */
[----:B------:R-:W-:-:S13]  /*1b00*/  ISETP.NE.AND P0, PT, R6, 0x1, PT ;  /* 0x000000010600780c */ /* 0x000fda0003f05270 */
[----:B------:R-:W-:Y:S05]  /*1b10*/  @!P0 BRA `(.L_x_53) ;  /* 0x0000000400148947 */ /* 0x000fea0003800000 */
[----:B0-----:R-:W0:Y:S01]  /*1b20*/  LDC.64 R10, c[0x0][0x380] ;  /* 0x0000e000ff0a7b82 */ /* 0x001e220000000a00 */
        /* <DEDUP_REMOVED lines=16> */
.L_x_55:
[----:B------:R-:W-:Y:S05]  /*1c30*/  BSYNC.RECONVERGENT B3 ;  /* 0x0000000000037941 */ /* 0x000fea0003800200 */
.L_x_54:
        /* <DEDUP_REMOVED lines=17> */
.L_x_57:
[----:B------:R-:W-:Y:S05]  /*1d50*/  BSYNC.RECONVERGENT B3 ;  /* 0x0000000000037941 */ /* 0x000fea0003800200 */
.L_x_56:
        /* <DEDUP_REMOVED lines=15> */
.L_x_59:
[----:B------:R-:W-:Y:S05]  /*1e50*/  BSYNC.RECONVERGENT B3 ;  /* 0x0000000000037941 */ /* 0x000fea0003800200 */
.L_x_58:
        /* <DEDUP_REMOVED lines=14> */
.L_x_61:
[----:B------:R-:W-:Y:S05]  /*1f40*/  BSYNC.RECONVERGENT B3 ;  /* 0x0000000000037941 */ /* 0x000fea0003800200 */
.L_x_60:
[----:B------:R1:W-:Y:S01]  /*1f50*/  STG.E desc[UR8][R12.64+0x4], R0 ;  /* 0x000004000c007986 */ /* 0x0003e2000c101908 */
[----:B------:R-:W-:-:S07]  /*1f60*/  IADD3 R14, PT, PT, R14, 0x2, RZ ;  /* 0x000000020e0e7810 */ /* 0x000fce0007ffe0ff */
.L_x_53:
[----:B------:R-:W-:-:S13]  /*1f70*/  ISETP.NE.AND P0, PT, R5, RZ, PT ;  /* 0x000000ff0500720c */ /* 0x000fda0003f05270 */
[----:B------:R-:W-:Y:S05]  /*1f80*/  @!P0 BRA `(.L_x_1) ;  /* 0x0000000000908947 */ /* 0x000fea0003800000 */
[----:B-1----:R-:W1:Y:S01]  /*1f90*/  LDC.64 R12, c[0x0][0x380] ;  /* 0x0000e000ff0c7b82 */ /* 0x002e620000000a00 */
[----:B0-----:R-:W-:-:S05]  /*1fa0*/  IADD3 R10, PT, PT, R9, R14, RZ ;  /* 0x0000000e090a7210 */ /* 0x001fca0007ffe0ff */
[----:B-1----:R-:W-:-:S05]  /*1fb0*/  IMAD.WIDE R12, R10, 0x4, R12 ;  /* 0x000000040a0c7825 */ /* 0x002fca00078e020c */
        /* <DEDUP_REMOVED lines=14> */
.L_x_63:
[----:B------:R-:W-:Y:S05]  /*20a0*/  BSYNC.RECONVERGENT B3 ;  /* 0x0000000000037941 */ /* 0x000fea0003800200 */
.L_x_62:
        /* <DEDUP_REMOVED lines=16> */
.L_x_65:
[----:B------:R-:W-:Y:S05]  /*21b0*/  BSYNC.RECONVERGENT B3 ;  /* 0x0000000000037941 */ /* 0x000fea0003800200 */
.L_x_64:
[----:B------:R3:W-:Y:S02]  /*21c0*/  STG.E desc[UR8][R10.64], R0 ;  /* 0x000000000a007986 */ /* 0x0007e4000c101908 */
.L_x_1:
[----:B0-----:R-:W-:Y:S05]  /*21d0*/  BSYNC.RECONVERGENT B0 ;  /* 0x0000000000007941 */ /* 0x001fea0003800200 */
.L_x_0:
[----:B-----5:R-:W0:Y:S01]  /*21e0*/  LDC.64 R2, c[0x0][0x380] ;  /* 0x0000e000ff027b82 */ /* 0x020e220000000a00 */
[----:B------:R-:W4:Y:S01]  /*21f0*/  LDCU UR6, c[0x0][0x390] ;  /* 0x00007200ff0677ac */ /* 0x000f220008000800 */
[----:B---3--:R-:W-:Y:S01]  /*2200*/  IADD3 R11, PT, PT, R9, UR4, RZ ;  /* 0x00000004090b7c10 */ /* 0x008fe2000fffe0ff */
[----:B------:R-:W-:Y:S01]  /*2210*/  UMOV UR5, URZ ;  /* 0x000000ff00057c82 */ /* 0x000fe20008000000 */
[----:B----4-:R-:W-:-:S03]  /*2220*/  UIMAD UR6, UR4, UR6, URZ ;  /* 0x00000006040672a4 */ /* 0x010fc6000f8e02ff */
[----:B0-----:R-:W-:Y:S01]  /*2230*/  IMAD.WIDE R2, R11, 0x4, R2 ;  /* 0x000000040b027825 */ /* 0x001fe200078e0202 */
[----:B------:R-:W-:Y:S08]  /*2240*/  BAR.SYNC.DEFER_BLOCKING 0x0 ;  /* 0x0000000000007b1d */ /* 0x000ff00000010000 */
.L_x_72:
[----:B0-----:R-:W0:Y:S01]  /*2250*/  LDCU UR7, c[0x0][0x390] ;  /* 0x00007200ff0777ac */ /* 0x001e220008000800 */
[C---:B------:R-:W-:Y:S01]  /*2260*/  ISETP.NE.AND P0, PT, R18.reuse, UR5, PT ;  /* 0x0000000512007c0c */ /* 0x040fe2000bf05270 */
[----:B------:R-:W-:Y:S01]  /*2270*/  BSSY.RECONVERGENT B0, `(.L_x_66) ;  /* 0x00000c5000007945 */ /* 0x000fe20003800200 */
[----:B------:R-:W-:Y:S02]  /*2280*/  UIADD3 UR5, UPT, UPT, UR5, 0x1, URZ ;  /* 0x0000000105057890 */ /* 0x000fe4000fffe0ff */
[----:B------:R-:W-:Y:S02]  /*2290*/  ISETP.EQ.OR P0, PT, R18, UR4, P0 ;  /* 0x0000000412007c0c */ /* 0x000fe40008702670 */
[----:B0-----:R-:W-:-:S11]  /*22a0*/  UISETP.NE.AND UP0, UPT, UR5, UR7, UPT ;  /* 0x000000070500728c */ /* 0x001fd6000bf05270 */
[----:B--2345:R-:W-:Y:S05]  /*22b0*/  @P0 BRA `(.L_x_67) ;  /* 0x0000000c00000947 */ /* 0x03cfea0003800000 */
[----:B-12---:R0:W5:Y:S01]  /*22c0*/  LDG.E R0, desc[UR8][R2.64] ;  /* 0x0000000802007981 */ /* 0x006162000c1e1900 */
[----:B------:R-:W-:Y:S01]  /*22d0*/  UISETP.GE.U32.AND UP1, UPT, UR7, 0x8, UPT ;  /* 0x000000080700788c */ /* 0x000fe2000bf26070 */
[----:B------:R-:W-:-:S08]  /*22e0*/  HFMA2 R14, -RZ, RZ, 0, 0 ;  /* 0x00000000ff0e7431 */ /* 0x000fd000000001ff */
[----:B0-----:R-:W-:Y:S05]  /*22f0*/  BRA.U !UP1, `(.L_x_68) ;  /* 0x0000000509347547 */ /* 0x001fea000b800000 */
[----:B------:R-:W-:-:S07]  /*2300*/  MOV R19, RZ ;  /* 0x000000ff00137202 */ /* 0x000fce0000000f00 */
.L_x_69:
[----:B0-----:R-:W0:Y:S01]  /*2310*/  LDC.64 R12, c[0x0][0x380] ;  /* 0x0000e000ff0c7b82 */ /* 0x001e220000000a00 */
[----:B------:R-:W-:Y:S02]  /*2320*/  IADD3 R15, PT, PT, R19, UR6, RZ ;  /* 0x00000006130f7c10 */ /* 0x000fe4000fffe0ff */
[----:B------:R-:W-:-:S05]  /*2330*/  IADD3 R23, PT, PT, R9, R19, RZ ;  /* 0x0000001309177210 */ /* 0x000fca0007ffe0ff */
[----:B------:R-:W1:Y:S01]  /*2340*/  LDC.64 R16, c[0x0][0x388] ;  /* 0x0000e200ff107b82 */ /* 0x000e620000000a00 */
[----:B0-----:R-:W-:-:S04]  /*2350*/  IMAD.WIDE.U32 R10, R15, 0x4, R12 ;  /* 0x000000040f0a7825 */ /* 0x001fc800078e000c */
[----:B------:R-:W-:Y:S01]  /*2360*/  IMAD.WIDE R12, R23, 0x4, R12 ;  /* 0x00000004170c7825 */ /* 0x000fe200078e020c */
[----:B------:R-:W2:Y:S04]  /*2370*/  LDG.E R21, desc[UR8][R10.64] ;  /* 0x000000080a157981 */ /* 0x000ea8000c1e1900 */
[----:B------:R-:W2:Y:S01]  /*2380*/  LDG.E R25, desc[UR8][R12.64] ;  /* 0x000000080c197981 */ /* 0x000ea2000c1e1900 */
[----:B-1----:R-:W-:-:S04]  /*2390*/  IMAD.WIDE.U32 R14, R15, 0x4, R16 ;  /* 0x000000040f0e7825 */ /* 0x002fc800078e0010 */
[----:B------:R-:W-:-:S04]  /*23a0*/  IMAD.WIDE R16, R23, 0x4, R16 ;  /* 0x0000000417107825 */ /* 0x000fc800078e0210 */
[----:B--2--5:R-:W-:-:S05]  /*23b0*/  FFMA R21, -R0, R21, R25 ;  /* 0x0000001500157223 */ /* 0x024fca0000000119 */
[----:B------:R0:W-:Y:S04]  /*23c0*/  STG.E desc[UR8][R12.64], R21 ;  /* 0x000000150c007986 */ /* 0x0001e8000c101908 */
[----:B------:R-:W2:Y:S04]  /*23d0*/  LDG.E R23, desc[UR8][R14.64] ;  /* 0x000000080e177981 */ /* 0x000ea8000c1e1900 */
[----:B------:R-:W2:Y:S02]  /*23e0*/  LDG.E R25, desc[UR8][R16.64] ;  /* 0x0000000810197981 */ /* 0x000ea4000c1e1900 */
[----:B--2---:R-:W-:-:S05]  /*23f0*/  FFMA R23, -R0, R23, R25 ;  /* 0x0000001700177223 */ /* 0x004fca0000000119 */
[----:B------:R1:W-:Y:S04]  /*2400*/  STG.E desc[UR8][R16.64], R23 ;  /* 0x0000001710007986 */ /* 0x0003e8000c101908 */
[----:B------:R-:W2:Y:S04]  /*2410*/  LDG.E R25, desc[UR8][R10.64+0x4] ;  /* 0x000004080a197981 */ /* 0x000ea8000c1e1900 */
[----:B------:R-:W2:Y:S02]  /*2420*/  LDG.E R27, desc[UR8][R12.64+0x4] ;  /* 0x000004080c1b7981 */ /* 0x000ea4000c1e1900 */
[----:B--2---:R-:W-:-:S05]  /*2430*/  FFMA R25, -R0, R25, R27 ;  /* 0x0000001900197223 */ /* 0x004fca000000011b */
[----:B------:R2:W-:Y:S04]  /*2440*/  STG.E desc[UR8][R12.64+0x4], R25 ;  /* 0x000004190c007986 */ /* 0x0005e8000c101908 */
[----:B------:R-:W3:Y:S04]  /*2450*/  LDG.E R27, desc[UR8][R14.64+0x4] ;  /* 0x000004080e1b7981 */ /* 0x000ee8000c1e1900 */
[----:B------:R-:W3:Y:S02]  /*2460*/  LDG.E R29, desc[UR8][R16.64+0x4] ;  /* 0x00000408101d7981 */ /* 0x000ee4000c1e1900 */
[----:B---3--:R-:W-:-:S05]  /*2470*/  FFMA R27, -R0, R27, R29 ;  /* 0x0000001b001b7223 */ /* 0x008fca000000011d */
[----:B------:R3:W-:Y:S04]  /*2480*/  STG.E desc[UR8][R16.64+0x4], R27 ;  /* 0x0000041b10007986 */ /* 0x0007e8000c101908 */
[----:B0-----:R-:W4:Y:S04]  /*2490*/  LDG.E R21, desc[UR8][R10.64+0x8] ;  /* 0x000008080a157981 */ /* 0x001f28000c1e1900 */
[----:B------:R-:W4:Y:S02]  /*24a0*/  LDG.E R29, desc[UR8][R12.64+0x8] ;  /* 0x000008080c1d7981 */ /* 0x000f24000c1e1900 */
[----:B----4-:R-:W-:-:S05]  /*24b0*/  FFMA R21, -R0, R21, R29 ;  /* 0x0000001500157223 */ /* 0x010fca000000011d */
[----:B------:R0:W-:Y:S04]  /*24c0*/  STG.E desc[UR8][R12.64+0x8], R21 ;  /* 0x000008150c007986 */ /* 0x0001e8000c101908 */
[----:B-1----:R-:W4:Y:S04]  /*24d0*/  LDG.E R23, desc[UR8][R14.64+0x8] ;  /* 0x000008080e177981 */ /* 0x002f28000c1e1900 */
[----:B------:R-:W4:Y:S02]  /*24e0*/  LDG.E R29, desc[UR8][R16.64+0x8] ;  /* 0x00000808101d7981 */ /* 0x000f24000c1e1900 */
[----:B----4-:R-:W-:-:S05]  /*24f0*/  FFMA R23, -R0, R23, R29 ;  /* 0x0000001700177223 */ /* 0x010fca000000011d */
[----:B------:R1:W-:Y:S04]  /*2500*/  STG.E desc[UR8][R16.64+0x8], R23 ;  /* 0x0000081710007986 */ /* 0x0003e8000c101908 */
[----:B--2---:R-:W2:Y:S04]  /*2510*/  LDG.E R25, desc[UR8][R10.64+0xc] ;  /* 0x00000c080a197981 */ /* 0x004ea8000c1e1900 */
[----:B------:R-:W2:Y:S02]  /*2520*/  LDG.E R29, desc[UR8][R12.64+0xc] ;  /* 0x00000c080c1d7981 */ /* 0x000ea4000c1e1900 */
[----:B--2---:R-:W-:-:S05]  /*2530*/  FFMA R25, -R0, R25, R29 ;  /* 0x0000001900197223 */ /* 0x004fca000000011d */
[----:B------:R2:W-:Y:S04]  /*2540*/  STG.E desc[UR8][R12.64+0xc], R25 ;  /* 0x00000c190c007986 */ /* 0x0005e8000c101908 */
[----:B---3--:R-:W3:Y:S04]  /*2550*/  LDG.E R27, desc[UR8][R14.64+0xc] ;  /* 0x00000c080e1b7981 */ /* 0x008ee8000c1e1900 */
        /* <DEDUP_REMOVED lines=31> */
[----:B---3--:R-:W2:Y:S04]  /*2750*/  LDG.E R27, desc[UR8][R14.64+0x1c] ;  /* 0x00001c080e1b7981 */ /* 0x008ea8000c1e1900 */
[----:B------:R-:W2:Y:S01]  /*2760*/  LDG.E R29, desc[UR8][R16.64+0x1c] ;  /* 0x00001c08101d7981 */ /* 0x000ea2000c1e1900 */
[----:B------:R-:W-:-:S04]  /*2770*/  IADD3 R19, PT, PT, R19, 0x8, RZ ;  /* 0x0000000813137810 */ /* 0x000fc80007ffe0ff */
[----:B------:R-:W-:Y:S01]  /*2780*/  ISETP.NE.AND P0, PT, R19, R8, PT ;  /* 0x000000081300720c */ /* 0x000fe20003f05270 */
[----:B--2---:R-:W-:-:S05]  /*2790*/  FFMA R27, -R0, R27, R29 ;  /* 0x0000001b001b7223 */ /* 0x004fca000000011d */
[----:B------:R0:W-:Y:S07]  /*27a0*/  STG.E desc[UR8][R16.64+0x1c], R27 ;  /* 0x00001c1b10007986 */ /* 0x0001ee000c101908 */
[----:B------:R-:W-:Y:S05]  /*27b0*/  @P0 BRA `(.L_x_69) ;  /* 0xfffffff800d40947 */ /* 0x000fea000383ffff */
[----:B------:R-:W-:-:S07]  /*27c0*/  MOV R14, R8 ;  /* 0x00000008000e7202 */ /* 0x000fce0000000f00 */
.L_x_68:
[----:B------:R-:W-:-:S13]  /*27d0*/  ISETP.NE.AND P0, PT, R7, RZ, PT ;  /* 0x000000ff0700720c */ /* 0x000fda0003f05270 */
[----:B------:R-:W-:Y:S05]  /*27e0*/  @!P0 BRA `(.L_x_67) ;  /* 0x0000000400b48947 */ /* 0x000fea0003800000 */
[----:B------:R-:W-:Y:S02]  /*27f0*/  IADD3 R10, PT, PT, R7, -0x1, RZ ;  /* 0xffffffff070a7810 */ /* 0x000fe40007ffe0ff */
[----:B------:R-:W-:Y:S02]  /*2800*/  ISETP.NE.AND P0, PT, R6, RZ, PT ;  /* 0x000000ff0600720c */ /* 0x000fe40003f05270 */
[----:B------:R-:W-:-:S13]  /*2810*/  ISETP.GE.U32.AND P1, PT, R10, 0x3, PT ;  /* 0x000000030a00780c */ /* 0x000fda0003f26070 */
[----:B------:R-:W-:Y:S05]  /*2820*/  @!P1 BRA `(.L_x_70) ;  /* 0x0000000000c89947 */ /* 0x000fea0003800000 */
[----:B------:R-:W1:Y:S01]  /*2830*/  LDC.64 R10, c[0x0][0x380] ;  /* 0x0000e000ff0a7b82 */ /* 0x000e620000000a00 */
[----:B0-----:R-:W-:Y:S01]  /*2840*/  IADD3 R21, PT, PT, R14, UR6, RZ ;  /* 0x000000060e157c10 */ /* 0x001fe2000fffe0ff */
[----:B------:R-:W0:Y:S01]  /*2850*/  LDCU.128 UR12, c[0x0][0x380] ;  /* 0x00007000ff0c77ac */ /* 0x000e220008000c00 */
[----:B------:R-:W-:-:S05]  /*2860*/  IADD3 R15, PT, PT, R9, R14, RZ ;  /* 0x0000000e090f7210 */ /* 0x000fca0007ffe0ff */
[----:B------:R-:W2:Y:S01]  /*2870*/  LDC.64 R12, c[0x0][0x388] ;  /* 0x0000e200ff0c7b82 */ /* 0x000ea20000000a00 */
[----:B-1----:R-:W-:-:S04]  /*2880*/  IMAD.WIDE.U32 R16, R21, 0x4, R10 ;  /* 0x0000000415107825 */ /* 0x002fc800078e000a */
[----:B------:R-:W-:Y:S02]  /*2890*/  IMAD.WIDE R10, R15, 0x4, R10 ;  /* 0x000000040f0a7825 */ /* 0x000fe400078e020a */
[----:B------:R-:W3:Y:S04]  /*28a0*/  LDG.E R17, desc[UR8][R16.64] ;  /* 0x0000000810117981 */ /* 0x000ee8000c1e1900 */
[----:B------:R-:W3:Y:S01]  /*28b0*/  LDG.E R19, desc[UR8][R10.64] ;  /* 0x000000080a137981 */ /* 0x000ee2000c1e1900 */
[----:B--2---:R-:W-:-:S04]  /*28c0*/  IMAD.WIDE.U32 R20, R21, 0x4, R12 ;  /* 0x0000000415147825 */ /* 0x004fc800078e000c */
[----:B------:R-:W-:-:S04]  /*28d0*/  IMAD.WIDE R12, R15, 0x4, R12 ;  /* 0x000000040f0c7825 */ /* 0x000fc800078e020c */
[----:B---3-5:R-:W-:-:S05]  /*28e0*/  FFMA R19, -R0, R17, R19 ;  /* 0x0000001100137223 */ /* 0x028fca0000000113 */
[----:B------:R1:W-:Y:S04]  /*28f0*/  STG.E desc[UR8][R10.64], R19 ;  /* 0x000000130a007986 */ /* 0x0003e8000c101908 */
[----:B------:R-:W2:Y:S04]  /*2900*/  LDG.E R21, desc[UR8][R20.64] ;  /* 0x0000000814157981 */ /* 0x000ea8000c1e1900 */
[----:B------:R-:W2:Y:S01]  /*2910*/  LDG.E R15, desc[UR8][R12.64] ;  /* 0x000000080c0f7981 */ /* 0x000ea2000c1e1900 */
[----:B------:R-:W-:-:S04]  /*2920*/  IADD3 R24, P1, PT, R14, UR6, RZ ;  /* 0x000000060e187c10 */ /* 0x000fc8000ff3e0ff */
[----:B------:R-:W-:Y:S02]  /*2930*/  IADD3.X R17, PT, PT, RZ, RZ, RZ, P1, !PT ;  /* 0x000000ffff117210 */ /* 0x000fe40000ffe4ff */
[C---:B------:R-:W-:Y:S02]  /*2940*/  SHF.L.U32 R22, R24.reuse, 0x2, RZ ;  /* 0x0000000218167819 */ /* 0x040fe400000006ff */
[----:B------:R-:W-:Y:S02]  /*2950*/  SHF.L.U64.HI R24, R24, 0x2, R17 ;  /* 0x0000000218187819 */ /* 0x000fe40000010211 */
[----:B0-----:R-:W-:-:S04]  /*2960*/  IADD3 R16, P1, PT, R22, UR12, RZ ;  /* 0x0000000c16107c10 */ /* 0x001fc8000ff3e0ff */
[----:B------:R-:W-:Y:S01]  /*2970*/  IADD3.X R17, PT, PT, R24, UR13, RZ, P1, !PT ;  /* 0x0000000d18117c10 */ /* 0x000fe20008ffe4ff */
[----:B--2---:R-:W-:-:S05]  /*2980*/  FFMA R15, -R0, R21, R15 ;  /* 0x00000015000f7223 */ /* 0x004fca000000010f */
[----:B------:R0:W-:Y:S04]  /*2990*/  STG.E desc[UR8][R12.64], R15 ;  /* 0x0000000f0c007986 */ /* 0x0001e8000c101908 */
[----:B------:R-:W2:Y:S04]  /*29a0*/  LDG.E R23, desc[UR8][R10.64+0x4] ;  /* 0x000004080a177981 */ /* 0x000ea8000c1e1900 */
[----:B-1----:R-:W2:Y:S01]  /*29b0*/  LDG.E R19, desc[UR8][R16.64+0x4] ;  /* 0x0000040810137981 */ /* 0x002ea2000c1e1900 */
[----:B------:R-:W-:-:S04]  /*29c0*/  IADD3 R20, P1, PT, R22, UR14, RZ ;  /* 0x0000000e16147c10 */ /* 0x000fc8000ff3e0ff */
[----:B------:R-:W-:Y:S01]  /*29d0*/  IADD3.X R21, PT, PT, R24, UR15, RZ, P1, !PT ;  /* 0x0000000f18157c10 */ /* 0x000fe20008ffe4ff */
[----:B--2---:R-:W-:-:S05]  /*29e0*/  FFMA R19, -R0, R19, R23 ;  /* 0x0000001300137223 */ /* 0x004fca0000000117 */
[----:B------:R1:W-:Y:S04]  /*29f0*/  STG.E desc[UR8][R10.64+0x4], R19 ;  /* 0x000004130a007986 */ /* 0x0003e8000c101908 */
[----:B------:R-:W2:Y:S04]  /*2a00*/  LDG.E R23, desc[UR8][R20.64+0x4] ;  /* 0x0000040814177981 */ /* 0x000ea8000c1e1900 */
[----:B------:R-:W2:Y:S02]  /*2a10*/  LDG.E R25, desc[UR8][R12.64+0x4] ;  /* 0x000004080c197981 */ /* 0x000ea4000c1e1900 */
[----:B--2---:R-:W-:-:S05]  /*2a20*/  FFMA R23, -R0, R23, R25 ;  /* 0x0000001700177223 */ /* 0x004fca0000000119 */
[----:B------:R2:W-:Y:S04]  /*2a30*/  STG.E desc[UR8][R12.64+0x4], R23 ;  /* 0x000004170c007986 */ /* 0x0005e8000c101908 */
[----:B0-----:R-:W3:Y:S04]  /*2a40*/  LDG.E R15, desc[UR8][R16.64+0x8] ;  /* 0x00000808100f7981 */ /* 0x001ee8000c1e1900 */
[----:B------:R-:W3:Y:S02]  /*2a50*/  LDG.E R25, desc[UR8][R10.64+0x8] ;  /* 0x000008080a197981 */ /* 0x000ee4000c1e1900 */
[----:B---3--:R-:W-:-:S05]  /*2a60*/  FFMA R15, -R0, R15, R25 ;  /* 0x0000000f000f7223 */ /* 0x008fca0000000119 */
[----:B------:R3:W-:Y:S04]  /*2a70*/  STG.E desc[UR8][R10.64+0x8], R15 ;  /* 0x0000080f0a007986 */ /* 0x0007e8000c101908 */
[----:B------:R-:W4:Y:S04]  /*2a80*/  LDG.E R25, desc[UR8][R20.64+0x8] ;  /* 0x0000080814197981 */ /* 0x000f28000c1e1900 */
        /* <DEDUP_REMOVED lines=8> */
[----:B------:R-:W2:Y:S01]  /*2b10*/  LDG.E R27, desc[UR8][R12.64+0xc] ;  /* 0x00000c080c1b7981 */ /* 0x000ea2000c1e1900 */
[----:B------:R-:W-:Y:S01]  /*2b20*/  IADD3 R14, PT, PT, R14, 0x4, RZ ;  /* 0x000000040e0e7810 */ /* 0x000fe20007ffe0ff */
[----:B--2---:R-:W-:-:S05]  /*2b30*/  FFMA R23, -R0, R23, R27 ;  /* 0x0000001700177223 */ /* 0x004fca000000011b */
[----:B------:R3:W-:Y:S02]  /*2b40*/  STG.E desc[UR8][R12.64+0xc], R23 ;  /* 0x00000c170c007986 */ /* 0x0007e4000c101908 */
.L_x_70:
[----:B------:R-:W-:Y:S05]  /*2b50*/  @!P0 BRA `(.L_x_67) ;  /* 0x0000000000d88947 */ /* 0x000fea0003800000 */
[----:B------:R-:W-:Y:S02]  /*2b60*/  ISETP.NE.AND P1, PT, R6, 0x1, PT ;  /* 0x000000010600780c */ /* 0x000fe40003f25270 */
[----:B------:R-:W-:-:S11]  /*2b70*/  ISETP.NE.AND P0, PT, R5, RZ, PT ;  /* 0x000000ff0500720c */ /* 0x000fd60003f05270 */
[----:B------:R-:W-:Y:S05]  /*2b80*/  @!P1 BRA `(.L_x_71) ;  /* 0x0000000000889947 */ /* 0x000fea0003800000 */
[----:B---3--:R-:W1:Y:S01]  /*2b90*/  LDC.64 R10, c[0x0][0x380] ;  /* 0x0000e000ff0a7b82 */ /* 0x008e620000000a00 */
        /* <DEDUP_REMOVED lines=9> */
[----:B------:R-:W-:Y:S01]  /*2c30*/  IMAD.WIDE R12, R19, 0x4, R12 ;  /* 0x00000004130c7825 */ /* 0x000fe200078e020c */
[----:B------:R-:W-:-:S03]  /*2c40*/  IADD3 R22, P1, PT, R14, UR6, RZ ;  /* 0x000000060e167c10 */ /* 0x000fc6000ff3e0ff */
[----:B---3-5:R-:W-:-:S05]  /*2c50*/  FFMA R15, -R0, R21, R15 ;  /* 0x00000015000f7223 */ /* 0x028fca000000010f */
[----:B------:R1:W-:Y:S04]  /*2c60*/  STG.E desc[UR8][R10.64], R15 ;  /* 0x0000000f0a007986 */ /* 0x0003e8000c101908 */
[----:B------:R-:W2:Y:S04]  /*2c70*/  LDG.E R17, desc[UR8][R16.64] ;  /* 0x0000000810117981 */ /* 0x000ea8000c1e1900 */
[----:B------:R-:W2:Y:S01]  /*2c80*/  LDG.E R19, desc[UR8][R12.64] ;  /* 0x000000080c137981 */ /* 0x000ea2000c1e1900 */
[----:B------:R-:W-:Y:S02]  /*2c90*/  IADD3.X R21, PT, PT, RZ, RZ, RZ, P1, !PT ;  /* 0x000000ffff157210 */ /* 0x000fe40000ffe4ff */
[----:B------:R-:W-:-:S02]  /*2ca0*/  SHF.L.U32 R23, R22, 0x2, RZ ;  /* 0x0000000216177819 */ /* 0x000fc400000006ff */
[----:B------:R-:W-:Y:S02]  /*2cb0*/  SHF.L.U64.HI R22, R22, 0x2, R21 ;  /* 0x0000000216167819 */ /* 0x000fe40000010215 */
[----:B0-----:R-:W-:-:S04]  /*2cc0*/  IADD3 R20, P1, PT, R23, UR12, RZ ;  /* 0x0000000c17147c10 */ /* 0x001fc8000ff3e0ff */
[----:B------:R-:W-:Y:S01]  /*2cd0*/  IADD3.X R21, PT, PT, R22, UR13, RZ, P1, !PT ;  /* 0x0000000d16157c10 */ /* 0x000fe20008ffe4ff */
[----:B--2---:R-:W-:-:S05]  /*2ce0*/  FFMA R19, -R0, R17, R19 ;  /* 0x0000001100137223 */ /* 0x004fca0000000113 */
[----:B------:R2:W-:Y:S04]  /*2cf0*/  STG.E desc[UR8][R12.64], R19 ;  /* 0x000000130c007986 */ /* 0x0005e8000c101908 */
[----:B------:R-:W3:Y:S04]  /*2d00*/  LDG.E R21, desc[UR8][R20.64+0x4] ;  /* 0x0000040814157981 */ /* 0x000ee8000c1e1900 */
[----:B-1----:R-:W3:Y:S01]  /*2d10*/  LDG.E R15, desc[UR8][R10.64+0x4] ;  /* 0x000004080a0f7981 */ /* 0x002ee2000c1e1900 */
[----:B------:R-:W-:-:S04]  /*2d20*/  IADD3 R16, P1, PT, R23, UR14, RZ ;  /* 0x0000000e17107c10 */ /* 0x000fc8000ff3e0ff */
[----:B------:R-:W-:Y:S01]  /*2d30*/  IADD3.X R17, PT, PT, R22, UR15, RZ, P1, !PT ;  /* 0x0000000f16117c10 */ /* 0x000fe20008ffe4ff */
[----:B---3--:R-:W-:-:S05]  /*2d40*/  FFMA R15, -R0, R21, R15 ;  /* 0x00000015000f7223 */ /* 0x008fca000000010f */
[----:B------:R2:W-:Y:S04]  /*2d50*/  STG.E desc[UR8][R10.64+0x4], R15 ;  /* 0x0000040f0a007986 */ /* 0x0005e8000c101908 */
[----:B------:R-:W3:Y:S04]  /*2d60*/  LDG.E R17, desc[UR8][R16.64+0x4] ;  /* 0x0000040810117981 */ /* 0x000ee8000c1e1900 */
[----:B------:R-:W3:Y:S01]  /*2d70*/  LDG.E R23, desc[UR8][R12.64+0x4] ;  /* 0x000004080c177981 */ /* 0x000ee2000c1e1900 */
[----:B------:R-:W-:Y:S01]  /*2d80*/  IADD3 R14, PT, PT, R14, 0x2, RZ ;  /* 0x000000020e0e7810 */ /* 0x000fe20007ffe0ff */
[----:B---3--:R-:W-:-:S05]  /*2d90*/  FFMA R23, -R0, R17, R23 ;  /* 0x0000001100177223 */ /* 0x008fca0000000117 */
[----:B------:R2:W-:Y:S02]  /*2da0*/  STG.E desc[UR8][R12.64+0x4], R23 ;  /* 0x000004170c007986 */ /* 0x0005e4000c101908 */
.L_x_71:
[----:B------:R-:W-:Y:S05]  /*2db0*/  @!P0 BRA `(.L_x_67) ;  /* 0x0000000000408947 */ /* 0x000fea0003800000 */
[----:B--23--:R-:W1:Y:S01]  /*2dc0*/  LDC.64 R10, c[0x0][0x380] ;  /* 0x0000e000ff0a7b82 */ /* 0x00ce620000000a00 */
[----:B------:R-:W-:Y:S02]  /*2dd0*/  IADD3 R15, PT, PT, R14, UR6, RZ ;  /* 0x000000060e0f7c10 */ /* 0x000fe4000fffe0ff */
[----:B------:R-:W-:-:S05]  /*2de0*/  IADD3 R19, PT, PT, R9, R14, RZ ;  /* 0x0000000e09137210 */ /* 0x000fca0007ffe0ff */
[----:B0-----:R-:W0:Y:S01]  /*2df0*/  LDC.64 R12, c[0x0][0x388] ;  /* 0x0000e200ff0c7b82 */ /* 0x001e220000000a00 */
[----:B-1----:R-:W-:-:S04]  /*2e00*/  IMAD.WIDE.U32 R16, R15, 0x4, R10 ;  /* 0x000000040f107825 */ /* 0x002fc800078e000a */
[----:B------:R-:W-:Y:S02]  /*2e10*/  IMAD.WIDE R10, R19, 0x4, R10 ;  /* 0x00000004130a7825 */ /* 0x000fe400078e020a */
[----:B------:R-:W2:Y:S04]  /*2e20*/  LDG.E R17, desc[UR8][R16.64] ;  /* 0x0000000810117981 */ /* 0x000ea8000c1e1900 */
[----:B------:R-:W2:Y:S01]  /*2e30*/  LDG.E R21, desc[UR8][R10.64] ;  /* 0x000000080a157981 */ /* 0x000ea2000c1e1900 */
[----:B0-----:R-:W-:-:S04]  /*2e40*/  IMAD.WIDE.U32 R14, R15, 0x4, R12 ;  /* 0x000000040f0e7825 */ /* 0x001fc800078e000c */
[----:B------:R-:W-:-:S04]  /*2e50*/  IMAD.WIDE R12, R19, 0x4, R12 ;  /* 0x00000004130c7825 */ /* 0x000fc800078e020c */
[----:B--2--5:R-:W-:-:S05]  /*2e60*/  FFMA R21, -R0, R17, R21 ;  /* 0x0000001100157223 */ /* 0x024fca0000000115 */
[----:B------:R4:W-:Y:S04]  /*2e70*/  STG.E desc[UR8][R10.64], R21 ;  /* 0x000000150a007986 */ /* 0x0009e8000c101908 */
[----:B------:R-:W2:Y:S04]  /*2e80*/  LDG.E R15, desc[UR8][R14.64] ;  /* 0x000000080e0f7981 */ /* 0x000ea8000c1e1900 */
[----:B------:R-:W2:Y:S02]  /*2e90*/  LDG.E R19, desc[UR8][R12.64] ;  /* 0x000000080c137981 */ /* 0x000ea4000c1e1900 */
[----:B--2---:R-:W-:-:S05]  /*2ea0*/  FFMA R19, -R0, R15, R19 ;  /* 0x0000000f00137223 */ /* 0x004fca0000000113 */
[----:B------:R4:W-:Y:S02]  /*2eb0*/  STG.E desc[UR8][R12.64], R19 ;  /* 0x000000130c007986 */ /* 0x0009e4000c101908 */
.L_x_67:
[----:B------:R-:W-:Y:S05]  /*2ec0*/  BSYNC.RECONVERGENT B0 ;  /* 0x0000000000007941 */ /* 0x000fea0003800200 */
.L_x_66:
[----:B------:R-:W-:Y:S06]  /*2ed0*/  BAR.SYNC.DEFER_BLOCKING 0x0 ;  /* 0x0000000000007b1d */ /* 0x000fec0000010000 */
[----:B------:R-:W-:Y:S05]  /*2ee0*/  BRA.U UP0, `(.L_x_72) ;  /* 0xfffffff100d87547 */ /* 0x000fea000b83ffff */
[----:B------:R-:W-:-:S04]  /*2ef0*/  UIADD3 UR4, UPT, UPT, UR4, 0x1, URZ ;  /* 0x0000000104047890 */ /* 0x000fc8000fffe0ff */
[----:B------:R-:W-:-:S09]  /*2f00*/  UISETP.NE.AND UP0, UPT, UR4, UR7, UPT ;  /* 0x000000070400728c */ /* 0x000fd2000bf05270 */
[----:B------:R-:W-:Y:S05]  /*2f10*/  BRA.U UP0, `(.L_x_73) ;  /* 0xffffffd100787547 */ /* 0x000fea000b83ffff */
[----:B------:R-:W-:Y:S05]  /*2f20*/  EXIT ;  /* 0x000000000000794d */ /* 0x000fea0003800000 */
        .weak           $__internal_0_$__cuda_sm3x_div_rn_noftz_f32_slowpath
        .type           $__internal_0_$__cuda_sm3x_div_rn_noftz_f32_slowpath,@function
        .size           $__internal_0_$__cuda_sm3x_div_rn_noftz_f32_slowpath,(.L_x_92 - $__internal_0_$__cuda_sm3x_div_rn_noftz_f32_slowpath)
$__internal_0_$__cuda_sm3x_div_rn_noftz_f32_slowpath:
[----:B------:R-:W-:Y:S01]  /*2f30*/  SHF.R.U32.HI R2, RZ, 0x17, R3 ;  /* 0x00000017ff027819 */ /* 0x000fe20000011603 */
[----:B------:R-:W-:Y:S01]  /*2f40*/  BSSY.RECONVERGENT B1, `(.L_x_74) ;  /* 0x0000063000017945 */ /* 0x000fe20003800200 */
[----:B------:R-:W-:Y:S02]  /*2f50*/  SHF.R.U32.HI R23, RZ, 0x17, R0 ;  /* 0x00000017ff177819 */ /* 0x000fe40000011600 */
[----:B------:R-:W-:Y:S02]  /*2f60*/  LOP3.LUT R2, R2, 0xff, RZ, 0xc0, !PT ;  /* 0x000000ff02027812 */ /* 0x000fe400078ec0ff */
[----:B------:R-:W-:Y:S02]  /*2f70*/  LOP3.LUT R23, R23, 0xff, RZ, 0xc0, !PT ;  /* 0x000000ff17177812 */ /* 0x000fe400078ec0ff */
[----:B------:R-:W-:Y:S02]  /*2f80*/  IADD3 R22, PT, PT, R2, -0x1, RZ ;  /* 0xffffffff02167810 */ /* 0x000fe40007ffe0ff */
[----:B------:R-:W-:-:S02]  /*2f90*/  IADD3 R21, PT, PT, R23, -0x1, RZ ;  /* 0xffffffff17157810 */ /* 0x000fc40007ffe0ff */
[----:B------:R-:W-:Y:S02]  /*2fa0*/  ISETP.GT.U32.AND P0, PT, R22, 0xfd, PT ;  /* 0x000000fd1600780c */ /* 0x000fe40003f04070 */
[----:B------:R-:W-:Y:S02]  /*2fb0*/  MOV R27, R3 ;  /* 0x00000003001b7202 */ /* 0x000fe40000000f00 */
[----:B------:R-:W-:-:S13]  /*2fc0*/  ISETP.GT.U32.OR P0, PT, R21, 0xfd, P0 ;  /* 0x000000fd1500780c */ /* 0x000fda0000704470 */
[----:B------:R-:W-:Y:S01]  /*2fd0*/  @!P0 MOV R19, RZ ;  /* 0x000000ff00138202 */ /* 0x000fe20000000f00 */
[----:B------:R-:W-:Y:S06]  /*2fe0*/  @!P0 BRA `(.L_x_75) ;  /* 0x00000000005c8947 */ /* 0x000fec0003800000 */
[----:B------:R-:W-:Y:S02]  /*2ff0*/  FSETP.GTU.FTZ.AND P0, PT, |R0|, +INF , PT ;  /* 0x7f8000000000780b */ /* 0x000fe40003f1c200 */
[----:B------:R-:W-:-:S04]  /*3000*/  FSETP.GTU.FTZ.AND P1, PT, |R3|, +INF , PT ;  /* 0x7f8000000300780b */ /* 0x000fc80003f3c200 */
[----:B------:R-:W-:-:S13]  /*3010*/  PLOP3.LUT P0, PT, P0, P1, PT, 0xf8, 0x8f ;  /* 0x00000000008f781c */ /* 0x000fda0000703f70 */
[----:B------:R-:W-:Y:S05]  /*3020*/  @P0 BRA `(.L_x_76) ;  /* 0x00000004004c0947 */ /* 0x000fea0003800000 */
[----:B------:R-:W-:-:S13]  /*3030*/  LOP3.LUT P0, RZ, R27, 0x7fffffff, R0, 0xc8, !PT ;  /* 0x7fffffff1bff7812 */ /* 0x000fda000780c800 */
[----:B------:R-:W-:Y:S05]  /*3040*/  @!P0 BRA `(.L_x_77) ;  /* 0x00000004003c8947 */ /* 0x000fea0003800000 */
[C---:B------:R-:W-:Y:S02]  /*3050*/  FSETP.NEU.FTZ.AND P3, PT, |R0|.reuse, +INF , PT ;  /* 0x7f8000000000780b */ /* 0x040fe40003f7d200 */
[----:B------:R-:W-:Y:S02]  /*3060*/  FSETP.NEU.FTZ.AND P1, PT, |R3|, +INF , PT ;  /* 0x7f8000000300780b */ /* 0x000fe40003f3d200 */
[----:B------:R-:W-:-:S11]  /*3070*/  FSETP.NEU.FTZ.AND P0, PT, |R0|, +INF , PT ;  /* 0x7f8000000000780b */ /* 0x000fd60003f1d200 */
[----:B------:R-:W-:Y:S05]  /*3080*/  @!P1 BRA !P3, `(.L_x_77) ;  /* 0x00000004002c9947 */ /* 0x000fea0005800000 */
[----:B------:R-:W-:-:S04]  /*3090*/  LOP3.LUT P3, RZ, R0, 0x7fffffff, RZ, 0xc0, !PT ;  /* 0x7fffffff00ff7812 */ /* 0x000fc8000786c0ff */
[----:B------:R-:W-:-:S13]  /*30a0*/  PLOP3.LUT P1, PT, P1, P3, PT, 0x2f, 0xf2 ;  /* 0x0000000000f2781c */ /* 0x000fda0000f26577 */
[----:B------:R-:W-:Y:S05]  /*30b0*/  @P1 BRA `(.L_x_78) ;  /* 0x0000000400181947 */ /* 0x000fea0003800000 */
[----:B------:R-:W-:-:S04]  /*30c0*/  LOP3.LUT P1, RZ, R27, 0x7fffffff, RZ, 0xc0, !PT ;  /* 0x7fffffff1bff7812 */ /* 0x000fc8000782c0ff */
[----:B------:R-:W-:-:S13]  /*30d0*/  PLOP3.LUT P0, PT, P0, P1, PT, 0x2f, 0xf2 ;  /* 0x0000000000f2781c */ /* 0x000fda0000702577 */
[----:B------:R-:W-:Y:S05]  /*30e0*/  @P0 BRA `(.L_x_79) ;  /* 0x0000000400000947 */ /* 0x000fea0003800000 */
[----:B------:R-:W-:Y:S02]  /*30f0*/  ISETP.GE.AND P0, PT, R21, RZ, PT ;  /* 0x000000ff1500720c */ /* 0x000fe40003f06270 */
[----:B------:R-:W-:-:S11]  /*3100*/  ISETP.GE.AND P1, PT, R22, RZ, PT ;  /* 0x000000ff1600720c */ /* 0x000fd60003f26270 */
[----:B------:R-:W-:Y:S01]  /*3110*/  @P0 MOV R19, RZ ;  /* 0x000000ff00130202 */ /* 0x000fe20000000f00 */
[----:B------:R-:W-:Y:S01]  /*3120*/  @!P0 FFMA R0, R0, 1.84467440737095516160e+19, RZ ;  /* 0x5f80000000008823 */ /* 0x000fe200000000ff */
[----:B------:R-:W-:Y:S01]  /*3130*/  @!P0 MOV R19, 0xffffffc0 ;  /* 0xffffffc000138802 */ /* 0x000fe20000000f00 */
[----:B------:R-:W-:-:S03]  /*3140*/  @!P1 FFMA R27, R3, 1.84467440737095516160e+19, RZ ;  /* 0x5f800000031b9823 */ /* 0x000fc600000000ff */
[----:B------:R-:W-:-:S07]  /*3150*/  @!P1 IADD3 R19, PT, PT, R19, 0x40, RZ ;  /* 0x0000004013139810 */ /* 0x000fce0007ffe0ff */
.L_x_75:
[----:B------:R-:W-:Y:S01]  /*3160*/  LEA R28, R2, 0xc0800000, 0x17 ;  /* 0xc0800000021c7811 */ /* 0x000fe200078eb8ff */
[----:B------:R-:W-:Y:S03]  /*3170*/  BSSY.RECONVERGENT B2, `(.L_x_80) ;  /* 0x0000036000027945 */ /* 0x000fe60003800200 */
[----:B------:R-:W-:Y:S02]  /*3180*/  IADD3 R28, PT, PT, -R28, R27, RZ ;  /* 0x0000001b1c1c7210 */ /* 0x000fe40007ffe1ff */
[----:B------:R-:W-:Y:S02]  /*3190*/  IADD3 R27, PT, PT, R23, -0x7f, RZ ;  /* 0xffffff81171b7810 */ /* 0x000fe40007ffe0ff */
[----:B------:R-:W0:Y:S01]  /*31a0*/  MUFU.RCP R22, R28 ;  /* 0x0000001c00167308 */ /* 0x000e220000001000 */
[----:B------:R-:W-:Y:S02]  /*31b0*/  FADD.FTZ R21, -R28, -RZ ;  /* 0x800000ff1c157221 */ /* 0x000fe40000010100 */
[----:B------:R-:W-:-:S02]  /*31c0*/  IMAD R0, R27, -0x800000, R0 ;  /* 0xff8000001b007824 */ /* 0x000fc400078e0200 */
[----:B0-----:R-:W-:-:S04]  /*31d0*/  FFMA R23, R22, R21, 1 ;  /* 0x3f80000016177423 */ /* 0x001fc80000000015 */
[----:B------:R-:W-:-:S04]  /*31e0*/  FFMA R23, R22, R23, R22 ;  /* 0x0000001716177223 */ /* 0x000fc80000000016 */
[----:B------:R-:W-:-:S04]  /*31f0*/  FFMA R22, R0, R23, RZ ;  /* 0x0000001700167223 */ /* 0x000fc800000000ff */
[----:B------:R-:W-:-:S04]  /*3200*/  FFMA R26, R21, R22, R0 ;  /* 0x00000016151a7223 */ /* 0x000fc80000000000 */
[----:B------:R-:W-:Y:S01]  /*3210*/  FFMA R26, R23, R26, R22 ;  /* 0x0000001a171a7223 */ /* 0x000fe20000000016 */
[----:B------:R-:W-:-:S03]  /*3220*/  IADD3 R22, PT, PT, R27, 0x7f, -R2 ;  /* 0x0000007f1b167810 */ /* 0x000fc60007ffe802 */
[----:B------:R-:W-:Y:S01]  /*3230*/  FFMA R21, R21, R26, R0 ;  /* 0x0000001a15157223 */ /* 0x000fe20000000000 */
[----:B------:R-:W-:-:S03]  /*3240*/  IADD3 R19, PT, PT, R22, R19, RZ ;  /* 0x0000001316137210 */ /* 0x000fc60007ffe0ff */
[----:B------:R-:W-:-:S05]  /*3250*/  FFMA R0, R23, R21, R26 ;  /* 0x0000001517007223 */ /* 0x000fca000000001a */
[----:B------:R-:W-:-:S04]  /*3260*/  SHF.R.U32.HI R2, RZ, 0x17, R0 ;  /* 0x00000017ff027819 */ /* 0x000fc80000011600 */
[----:B------:R-:W-:-:S04]  /*3270*/  LOP3.LUT R2, R2, 0xff, RZ, 0xc0, !PT ;  /* 0x000000ff02027812 */ /* 0x000fc800078ec0ff */
[----:B------:R-:W-:-:S04]  /*3280*/  IADD3 R2, PT, PT, R2, R19, RZ ;  /* 0x0000001302027210 */ /* 0x000fc80007ffe0ff */
[----:B------:R-:W-:-:S04]  /*3290*/  IADD3 R22, PT, PT, R2, -0x1, RZ ;  /* 0xffffffff02167810 */ /* 0x000fc80007ffe0ff */
[----:B------:R-:W-:-:S13]  /*32a0*/  ISETP.GE.U32.AND P0, PT, R22, 0xfe, PT ;  /* 0x000000fe1600780c */ /* 0x000fda0003f06070 */
[----:B------:R-:W-:Y:S05]  /*32b0*/  @!P0 BRA `(.L_x_81) ;  /* 0x0000000000808947 */ /* 0x000fea0003800000 */
[----:B------:R-:W-:-:S13]  /*32c0*/  ISETP.GT.AND P0, PT, R2, 0xfe, PT ;  /* 0x000000fe0200780c */ /* 0x000fda0003f04270 */
[----:B------:R-:W-:Y:S05]  /*32d0*/  @P0 BRA `(.L_x_82) ;  /* 0x00000000006c0947 */ /* 0x000fea0003800000 */
[----:B------:R-:W-:-:S13]  /*32e0*/  ISETP.GE.AND P0, PT, R2, 0x1, PT ;  /* 0x000000010200780c */ /* 0x000fda0003f06270 */
[----:B------:R-:W-:Y:S05]  /*32f0*/  @P0 BRA `(.L_x_83) ;  /* 0x0000000000740947 */ /* 0x000fea0003800000 */
[----:B------:R-:W-:Y:S02]  /*3300*/  ISETP.GE.AND P0, PT, R2, -0x18, PT ;  /* 0xffffffe80200780c */ /* 0x000fe40003f06270 */
[----:B------:R-:W-:-:S11]  /*3310*/  LOP3.LUT R0, R0, 0x80000000, RZ, 0xc0, !PT ;  /* 0x8000000000007812 */ /* 0x000fd600078ec0ff */
[----:B------:R-:W-:Y:S05]  /*3320*/  @!P0 BRA `(.L_x_83) ;  /* 0x0000000000688947 */ /* 0x000fea0003800000 */
[CCC-:B------:R-:W-:Y:S01]  /*3330*/  FFMA.RZ R19, R23.reuse, R21.reuse, R26.reuse ;  /* 0x0000001517137223 */ /* 0x1c0fe2000000c01a */
[CCC-:B------:R-:W-:Y:S01]  /*3340*/  FFMA.RP R22, R23.reuse, R21.reuse, R26.reuse ;  /* 0x0000001517167223 */ /* 0x1c0fe2000000801a */
[----:B------:R-:W-:Y:S01]  /*3350*/  FFMA.RM R23, R23, R21, R26 ;  /* 0x0000001517177223 */ /* 0x000fe2000000401a */
[C---:B------:R-:W-:Y:S02]  /*3360*/  IADD3 R21, PT, PT, R2.reuse, 0x20, RZ ;  /* 0x0000002002157810 */ /* 0x040fe40007ffe0ff */
[----:B------:R-:W-:Y:S02]  /*3370*/  LOP3.LUT R19, R19, 0x7fffff, RZ, 0xc0, !PT ;  /* 0x007fffff13137812 */ /* 0x000fe400078ec0ff */
[C---:B------:R-:W-:Y:S02]  /*3380*/  ISETP.NE.AND P3, PT, R2.reuse, RZ, PT ;  /* 0x000000ff0200720c */ /* 0x040fe40003f65270 */
[----:B------:R-:W-:Y:S02]  /*3390*/  LOP3.LUT R26, R19, 0x800000, RZ, 0xfc, !PT ;  /* 0x00800000131a7812 */ /* 0x000fe400078efcff */
[----:B------:R-:W-:-:S02]  /*33a0*/  ISETP.NE.AND P1, PT, R2, RZ, PT ;  /* 0x000000ff0200720c */ /* 0x000fc40003f25270 */
[----:B------:R-:W-:Y:S02]  /*33b0*/  IADD3 R2, PT, PT, -R2, RZ, RZ ;  /* 0x000000ff02027210 */ /* 0x000fe40007ffe1ff */
[----:B------:R-:W-:Y:S02]  /*33c0*/  SHF.L.U32 R21, R26, R21, RZ ;  /* 0x000000151a157219 */ /* 0x000fe400000006ff */
[----:B------:R-:W-:Y:S02]  /*33d0*/  FSETP.NEU.FTZ.AND P0, PT, R22, R23, PT ;  /* 0x000000171600720b */ /* 0x000fe40003f1d000 */
[----:B------:R-:W-:Y:S02]  /*33e0*/  SEL R19, R2, RZ, P3 ;  /* 0x000000ff02137207 */ /* 0x000fe40001800000 */
[----:B------:R-:W-:Y:S02]  /*33f0*/  ISETP.NE.AND P1, PT, R21, RZ, P1 ;  /* 0x000000ff1500720c */ /* 0x000fe40000f25270 */
[----:B------:R-:W-:-:S02]  /*3400*/  SHF.R.U32.HI R21, RZ, R19, R26 ;  /* 0x00000013ff157219 */ /* 0x000fc4000001161a */
[----:B------:R-:W-:Y:S02]  /*3410*/  PLOP3.LUT P0, PT, P0, P1, PT, 0xf8, 0x8f ;  /* 0x00000000008f781c */ /* 0x000fe40000703f70 */
[----:B------:R-:W-:Y:S02]  /*3420*/  SHF.R.U32.HI R19, RZ, 0x1, R21 ;  /* 0x00000001ff137819 */ /* 0x000fe40000011615 */
[----:B------:R-:W-:-:S04]  /*3430*/  SEL R2, RZ, 0x1, !P0 ;  /* 0x00000001ff027807 */ /* 0x000fc80004000000 */
[----:B------:R-:W-:-:S04]  /*3440*/  LOP3.LUT R2, R2, 0x1, R19, 0xf8, !PT ;  /* 0x0000000102027812 */ /* 0x000fc800078ef813 */
[----:B------:R-:W-:-:S04]  /*3450*/  LOP3.LUT R2, R2, R21, RZ, 0xc0, !PT ;  /* 0x0000001502027212 */ /* 0x000fc800078ec0ff */
[----:B------:R-:W-:-:S04]  /*3460*/  IADD3 R19, PT, PT, R19, R2, RZ ;  /* 0x0000000213137210 */ /* 0x000fc80007ffe0ff */
[----:B------:R-:W-:Y:S01]  /*3470*/  LOP3.LUT R0, R19, R0, RZ, 0xfc, !PT ;  /* 0x0000000013007212 */ /* 0x000fe200078efcff */
[----:B------:R-:W-:Y:S06]  /*3480*/  BRA `(.L_x_83) ;  /* 0x0000000000107947 */ /* 0x000fec0003800000 */
.L_x_82:
[----:B------:R-:W-:-:S04]  /*3490*/  LOP3.LUT R0, R0, 0x80000000, RZ, 0xc0, !PT ;  /* 0x8000000000007812 */ /* 0x000fc800078ec0ff */
[----:B------:R-:W-:Y:S01]  /*34a0*/  LOP3.LUT R0, R0, 0x7f800000, RZ, 0xfc, !PT ;  /* 0x7f80000000007812 */ /* 0x000fe200078efcff */
[----:B------:R-:W-:Y:S06]  /*34b0*/  BRA `(.L_x_83) ;  /* 0x0000000000047947 */ /* 0x000fec0003800000 */
.L_x_81:
[----:B------:R-:W-:-:S07]  /*34c0*/  LEA R0, R19, R0, 0x17 ;  /* 0x0000000013007211 */ /* 0x000fce00078eb8ff */
.L_x_83:
[----:B------:R-:W-:Y:S05]  /*34d0*/  BSYNC.RECONVERGENT B2 ;  /* 0x0000000000027941 */ /* 0x000fea0003800200 */
.L_x_80:
[----:B------:R-:W-:Y:S05]  /*34e0*/  BRA `(.L_x_84) ;  /* 0x0000000000207947 */ /* 0x000fea0003800000 */
.L_x_79:
[----:B------:R-:W-:-:S04]  /*34f0*/  LOP3.LUT R0, R27, 0x80000000, R0, 0x48, !PT ;  /* 0x800000001b007812 */ /* 0x000fc800078e4800 */
[----:B------:R-:W-:Y:S01]  /*3500*/  LOP3.LUT R0, R0, 0x7f800000, RZ, 0xfc, !PT ;  /* 0x7f80000000007812 */ /* 0x000fe200078efcff */
[----:B------:R-:W-:Y:S06]  /*3510*/  BRA `(.L_x_84) ;  /* 0x0000000000147947 */ /* 0x000fec0003800000 */
.L_x_78:
[----:B------:R-:W-:Y:S01]  /*3520*/  LOP3.LUT R0, R27, 0x80000000, R0, 0x48, !PT ;  /* 0x800000001b007812 */ /* 0x000fe200078e4800 */
[----:B------:R-:W-:Y:S06]  /*3530*/  BRA `(.L_x_84) ;  /* 0x00000000000c7947 */ /* 0x000fec0003800000 */
.L_x_77:
[----:B------:R-:W0:Y:S01]  /*3540*/  MUFU.RSQ R0, -QNAN ;  /* 0xffc0000000007908 */ /* 0x000e220000001400 */
[----:B------:R-:W-:Y:S05]  /*3550*/  BRA `(.L_x_84) ;  /* 0x0000000000047947 */ /* 0x000fea0003800000 */
.L_x_76:
[----:B------:R-:W-:-:S07]  /*3560*/  FADD.FTZ R0, R0, R3 ;  /* 0x0000000300007221 */ /* 0x000fce0000010000 */
.L_x_84:
[----:B------:R-:W-:Y:S05]  /*3570*/  BSYNC.RECONVERGENT B1 ;  /* 0x0000000000017941 */ /* 0x000fea0003800200 */
.L_x_74:
[----:B------:R-:W-:-:S04]  /*3580*/  HFMA2 R21, -RZ, RZ, 0, 0 ;  /* 0x00000000ff157431 */ /* 0x000fc800000001ff */
[----:B0-----:R-:W-:Y:S05]  /*3590*/  RET.REL.NODEC R20 `(_Z12matrixInvertPfS_i) ;  /* 0xffffffc814987950 */ /* 0x001fea0003c3ffff */
.L_x_85:
[----:B------:R-:W-:-:S00]  /*35a0*/  BRA `(.L_x_85) ;  /* 0xfffffffc00fc7947 */ /* 0x000fc0000383ffff */
[----:B------:R-:W-:-:S00]  /*35b0*/  NOP ;  /* 0x0000000000007918 */ /* 0x000fc00000000000 */
        /* <DEDUP_REMOVED lines=12> */
.L_x_92:


//--------------------- .text._Z9matrixAddPfS_S_i --------------------------
	.section	.text._Z9matrixAddPfS_S_i,"ax",@progbits
	.align	128
        .global         _Z9matrixAddPfS_S_i
        .type           _Z9matrixAddPfS_S_i,@function
        .size           _Z9matrixAddPfS_S_i,(.L_x_94 - _Z9matrixAddPfS_S_i)
        .other          _Z9matrixAddPfS_S_i,@"STO_CUDA_ENTRY STV_DEFAULT"
_Z9matrixAddPfS_S_i:
.text._Z9matrixAddPfS_S_i:
[----:B------:R-:W-:Y:S01]  /*0000*/  LDC R1, c[0x0][0x37c] ;  /* 0x0000df00ff017b82 */ /* 0x000fe20000000800 */
[----:B------:R-:W0:Y:S07]  /*0010*/  S2R R3, SR_TID.Y ;  /* 0x0000000000037919 */ /* 0x000e2e0000002200 */
[----:B------:R-:W0:Y:S01]  /*0020*/  LDC R0, c[0x0][0x364] ;  /* 0x0000d900ff007b82 */ /* 0x000e220000000800 */
[----:B------:R-:W1:Y:S01]  /*0030*/  LDCU UR6, c[0x0][0x398] ;  /* 0x00007300ff0677ac */ /* 0x000e620008000800 */
[----:B------:R-:W2:Y:S06]  /*0040*/  S2R R2, SR_TID.X ;  /* 0x0000000000027919 */ /* 0x000eac0000002100 */
[----:B------:R-:W0:Y:S08]  /*0050*/  S2UR UR4, SR_CTAID.Y ;  /* 0x00000000000479c3 */ /* 0x000e300000002600 */
[----:B------:R-:W2:Y:S08]  /*0060*/  S2UR UR5, SR_CTAID.X ;  /* 0x00000000000579c3 */ /* 0x000eb00000002500 */
[----:B------:R-:W2:Y:S01]  /*0070*/  LDC R7, c[0x0][0x360] ;  /* 0x0000d800ff077b82 */ /* 0x000ea20000000800 */
[----:B0-----:R-:W-:-:S02]  /*0080*/  IMAD R0, R0, UR4, R3 ;  /* 0x0000000400007c24 */ /* 0x001fc4000f8e0203 */
[----:B--2---:R-:W-:-:S05]  /*0090*/  IMAD R7, R7, UR5, R2 ;  /* 0x0000000507077c24 */ /* 0x004fca000f8e0202 */
[----:B------:R-:W-:-:S04]  /*00a0*/  VIMNMX R2, PT, PT, R0, R7, !PT ;  /* 0x0000000700027248 */ /* 0x000fc80007fe0100 */
[----:B-1----:R-:W-:-:S13]  /*00b0*/  ISETP.GE.AND P0, PT, R2, UR6, PT ;  /* 0x0000000602007c0c */ /* 0x002fda000bf06270 */
[----:B------:R-:W-:Y:S05]  /*00c0*/  @P0 EXIT ;  /* 0x000000000000094d */ /* 0x000fea0003800000 */
[----:B------:R-:W0:Y:S01]  /*00d0*/  LDC.64 R2, c[0x0][0x380] ;  /* 0x0000e000ff027b82 */ /* 0x000e220000000a00 */
[----:B------:R-:W1:Y:S01]  /*00e0*/  LDCU.64 UR4, c[0x0][0x358] ;  /* 0x00006b00ff0477ac */ /* 0x000e620008000a00 */
[----:B------:R-:W-:-:S06]  /*00f0*/  IMAD R9, R0, UR6, R7 ;  /* 0x0000000600097c24 */ /* 0x000fcc000f8e0207 */
[----:B------:R-:W2:Y:S08]  /*0100*/  LDC.64 R4, c[0x0][0x388] ;  /* 0x0000e200ff047b82 */ /* 0x000eb00000000a00 */
[----:B------:R-:W3:Y:S01]  /*0110*/  LDC.64 R6, c[0x0][0x390] ;  /* 0x0000e400ff067b82 */ /* 0x000ee20000000a00 */
[----:B0-----:R-:W-:-:S06]  /*0120*/  IMAD.WIDE R2, R9, 0x4, R2 ;  /* 0x0000000409027825 */ /* 0x001fcc00078e0202 */
[----:B-1----:R-:W4:Y:S01]  /*0130*/  LDG.E R2, desc[UR4][R2.64] ;  /* 0x0000000402027981 */ /* 0x002f22000c1e1900 */
[----:B--2---:R-:W-:-:S06]  /*0140*/  IMAD.WIDE R4, R9, 0x4, R4 ;  /* 0x0000000409047825 */ /* 0x004fcc00078e0204 */
[----:B------:R-:W4:Y:S01]  /*0150*/  LDG.E R5, desc[UR4][R4.64] ;  /* 0x0000000404057981 */ /* 0x000f22000c1e1900 */
[----:B---3--:R-:W-:-:S04]  /*0160*/  IMAD.WIDE R6, R9, 0x4, R6 ;  /* 0x0000000409067825 */ /* 0x008fc800078e0206 */
[----:B----4-:R-:W-:-:S05]  /*0170*/  FADD R9, R2, R5 ;  /* 0x0000000502097221 */ /* 0x010fca0000000000 */
[----:B------:R-:W-:Y:S01]  /*0180*/  STG.E desc[UR4][R6.64], R9 ;  /* 0x0000000906007986 */ /* 0x000fe2000c101904 */
[----:B------:R-:W-:Y:S05]  /*0190*/  EXIT ;  /* 0x000000000000794d */ /* 0x000fea0003800000 */
.L_x_86:
        /* <DEDUP_REMOVED lines=14> */
.L_x_94:


//--------------------- .text._Z14matrixMultiplyPfS_S_i --------------------------
	.section	.text._Z14matrixMultiplyPfS_S_i,"ax",@progbits
	.align	128
        .global         _Z14matrixMultiplyPfS_S_i
        .type           _Z14matrixMultiplyPfS_S_i,@function
        .size           _Z14matrixMultiplyPfS_S_i,(.L_x_95 - _Z14matrixMultiplyPfS_S_i)
        .other          _Z14matrixMultiplyPfS_S_i,@"STO_CUDA_ENTRY STV_DEFAULT"
_Z14matrixMultiplyPfS_S_i:
.text._Z14matrixMultiplyPfS_S_i:
[----:B------:R-:W-:Y:S01]  /*0000*/  LDC R1, c[0x0][0x37c] ;  /* 0x0000df00ff017b82 */ /* 0x000fe20000000800 */
[----:B------:R-:W0:Y:S07]  /*0010*/  S2R R0, SR_TID.Y ;  /* 0x0000000000007919 */ /* 0x000e2e0000002200 */
[----:B------:R-:W0:Y:S01]  /*0020*/  S2UR UR4, SR_CTAID.Y ;  /* 0x00000000000479c3 */ /* 0x000e220000002600 */
[----:B------:R-:W1:Y:S01]  /*0030*/  LDCU UR20, c[0x0][0x398] ;  /* 0x00007300ff1477ac */ /* 0x000e620008000800 */
[----:B------:R-:W2:Y:S06]  /*0040*/  S2R R3, SR_TID.X ;  /* 0x0000000000037919 */ /* 0x000eac0000002100 */
[----:B------:R-:W0:Y:S08]  /*0050*/  LDC R13, c[0x0][0x364] ;  /* 0x0000d900ff0d7b82 */ /* 0x000e300000000800 */
[----:B------:R-:W2:Y:S08]  /*0060*/  S2UR UR5, SR_CTAID.X ;  /* 0x00000000000579c3 */ /* 0x000eb00000002500 */
[----:B------:R-:W2:Y:S01]  /*0070*/  LDC R2, c[0x0][0x360] ;  /* 0x0000d800ff027b82 */ /* 0x000ea20000000800 */
[----:B0-----:R-:W-:-:S02]  /*0080*/  IMAD R13, R13, UR4, R0 ;  /* 0x000000040d0d7c24 */ /* 0x001fc4000f8e0200 */
[----:B--2---:R-:W-:-:S05]  /*0090*/  IMAD R0, R2, UR5, R3 ;  /* 0x0000000502007c24 */ /* 0x004fca000f8e0203 */
[----:B------:R-:W-:-:S04]  /*00a0*/  VIMNMX R2, PT, PT, R13, R0, !PT ;  /* 0x000000000d027248 */ /* 0x000fc80007fe0100 */
[----:B-1----:R-:W-:-:S13]  /*00b0*/  ISETP.GE.AND P0, PT, R2, UR20, PT ;  /* 0x0000001402007c0c */ /* 0x002fda000bf06270 */
[----:B------:R-:W-:Y:S05]  /*00c0*/  @P0 EXIT ;  /* 0x000000000000094d */ /* 0x000fea0003800000 */
[----:B------:R-:W-:Y:S01]  /*00d0*/  UISETP.GE.U32.AND UP0, UPT, UR20, 0x8, UPT ;  /* 0x000000081400788c */ /* 0x000fe2000bf06070 */
[----:B------:R-:W-:Y:S02]  /*00e0*/  HFMA2 R12, -RZ, RZ, 0, 0 ;  /* 0x00000000ff0c7431 */ /* 0x000fe400000001ff */
[----:B------:R-:W-:Y:S01]  /*00f0*/  IMAD R13, R13, UR20, RZ ;  /* 0x000000140d0d7c24 */ /* 0x000fe2000f8e02ff */
[----:B------:R-:W-:Y:S01]  /*0100*/  UMOV UR4, URZ ;  /* 0x000000ff00047c82 */ /* 0x000fe20008000000 */
[----:B------:R-:W0:Y:S04]  /*0110*/  LDCU.64 UR18, c[0x0][0x358] ;  /* 0x00006b00ff1277ac */ /* 0x000e280008000a00 */
[----:B------:R-:W-:Y:S05]  /*0120*/  BRA.U !UP0, `(.L_x_87) ;  /* 0x0000000508047547 */ /* 0x000fea000b800000 */
[----:B------:R-:W1:Y:S01]  /*0130*/  LDCU.128 UR24, c[0x0][0x380] ;  /* 0x00007000ff1877ac */ /* 0x000e620008000c00 */
[----:B------:R-:W-:Y:S02]  /*0140*/  MOV R12, RZ ;  /* 0x000000ff000c7202 */ /* 0x000fe40000000f00 */
[----:B------:R-:W-:Y:S01]  /*0150*/  MOV R14, R0 ;  /* 0x00000000000e7202 */ /* 0x000fe20000000f00 */
[----:B------:R-:W-:-:S04]  /*0160*/  ULOP3.LUT UR4, UR20, 0x7ffffff8, URZ, 0xc0, !UPT ;  /* 0x7ffffff814047892 */ /* 0x000fc8000f8ec0ff */
[----:B------:R-:W-:Y:S01]  /*0170*/  UIADD3 UR5, UPT, UPT, -UR4, URZ, URZ ;  /* 0x000000ff04057290 */ /* 0x000fe2000fffe1ff */
[----:B-1----:R-:W-:Y:S01]  /*0180*/  MOV R2, UR24 ;  /* 0x0000001800027c02 */ /* 0x002fe20008000f00 */
[----:B------:R-:W-:Y:S01]  /*0190*/  UIMAD.WIDE UR6, UR20, 0x8, UR26 ;  /* 0x00000008140678a5 */ /* 0x000fe2000f8e021a */
[----:B------:R-:W-:Y:S01]  /*01a0*/  MOV R3, UR25 ;  /* 0x0000001900037c02 */ /* 0x000fe20008000f00 */
[----:B------:R-:W-:Y:S02]  /*01b0*/  UIMAD.WIDE UR8, UR20, 0xc, UR26 ;  /* 0x0000000c140878a5 */ /* 0x000fe4000f8e021a */
[----:B------:R-:W-:Y:S01]  /*01c0*/  UIMAD.WIDE UR10, UR20, 0x10, UR26 ;  /* 0x00000010140a78a5 */ /* 0x000fe2000f8e021a */
[----:B------:R-:W-:Y:S01]  /*01d0*/  IMAD.WIDE.U32 R2, R13, 0x4, R2 ;  /* 0x000000040d027825 */ /* 0x000fe200078e0002 */
[----:B------:R-:W-:Y:S02]  /*01e0*/  UIMAD.WIDE UR12, UR20, 0x14, UR26 ;  /* 0x00000014140c78a5 */ /* 0x000fe4000f8e021a */
[----:B------:R-:W-:Y:S01]  /*01f0*/  UIMAD.WIDE UR14, UR20, 0x18, UR26 ;  /* 0x00000018140e78a5 */ /* 0x000fe2000f8e021a */
[----:B------:R-:W-:Y:S01]  /*0200*/  IADD3 R2, P0, PT, R2, 0x10, RZ ;  /* 0x0000001002027810 */ /* 0x000fe20007f1e0ff */
[----:B------:R-:W-:-:S03]  /*0210*/  UIMAD.WIDE UR16, UR20, 0x1c, UR26 ;  /* 0x0000001c141078a5 */ /* 0x000fc6000f8e021a */
[----:B------:R-:W-:-:S09]  /*0220*/  IADD3.X R3, PT, PT, RZ, R3, RZ, P0, !PT ;  /* 0x00000003ff037210 */ /* 0x000fd200007fe4ff */
.L_x_88:
[----:B------:R-:W-:Y:S01]  /*0230*/  UIMAD.WIDE UR22, UR20, 0x4, UR26 ;  /* 0x00000004141678a5 */ /* 0x000fe2000f8e021a */
[----:B------:R-:W-:Y:S02]  /*0240*/  IMAD.MOV.U32 R23, RZ, RZ, 0x4 ;  /* 0x00000004ff177424 */ /* 0x000fe400078e00ff */
[----:B------:R-:W-:Y:S01]  /*0250*/  HFMA2 R11, -RZ, RZ, 0, 2.384185791015625e-07 ;  /* 0x00000004ff0b7431 */ /* 0x000fe200000001ff */
[----:B------:R-:W-:Y:S01]  /*0260*/  MOV R25, 0x4 ;  /* 0x0000000400197802 */ /* 0x000fe20000000f00 */
[----:B0-----:R-:W2:Y:S01]  /*0270*/  LDG.E R21, desc[UR18][R2.64+-0x10] ;  /* 0xfffff01202157981 */ /* 0x001ea2000c1e1900 */
[C---:B------:R-:W-:Y:S01]  /*0280*/  IMAD.WIDE R22, R14.reuse, R23, UR26 ;  /* 0x0000001a0e167e25 */ /* 0x040fe2000f8e0217 */
[----:B------:R-:W-:Y:S02]  /*0290*/  MOV R8, UR22 ;  /* 0x0000001600087c02 */ /* 0x000fe40008000f00 */
[----:B------:R-:W-:Y:S01]  /*02a0*/  MOV R9, UR23 ;  /* 0x0000001700097c02 */ /* 0x000fe20008000f00 */
[----:B------:R-:W3:Y:S02]  /*02b0*/  LDG.E R19, desc[UR18][R2.64+-0xc] ;  /* 0xfffff41202137981 */ /* 0x000ee4000c1e1900 */
[----:B------:R-:W-:-:S02]  /*02c0*/  IMAD.WIDE R8, R14, 0x4, R8 ;  /* 0x000000040e087825 */ /* 0x000fc400078e0208 */
[----:B------:R-:W2:Y:S01]  /*02d0*/  LDG.E R22, desc[UR18][R22.64] ;  /* 0x0000001216167981 */ /* 0x000ea2000c1e1900 */
[----:B------:R-:W-:Y:S01]  /*02e0*/  MOV R5, 0x4 ;  /* 0x0000000400057802 */ /* 0x000fe20000000f00 */
[C---:B------:R-:W-:Y:S02]  /*02f0*/  IMAD.WIDE R24, R14.reuse, R25, UR6 ;  /* 0x000000060e187e25 */ /* 0x040fe4000f8e0219 */
[----:B------:R0:W3:Y:S02]  /*0300*/  LDG.E R20, desc[UR18][R8.64] ;  /* 0x0000001208147981 */ /* 0x0000e4000c1e1900 */
[----:B------:R-:W-:Y:S02]  /*0310*/  IMAD.WIDE R10, R14, R11, UR8 ;  /* 0x000000080e0a7e25 */ /* 0x000fe4000f8e020b */
[----:B------:R-:W4:Y:S04]  /*0320*/  LDG.E R18, desc[UR18][R24.64] ;  /* 0x0000001218127981 */ /* 0x000f28000c1e1900 */
[----:B------:R-:W4:Y:S01]  /*0330*/  LDG.E R17, desc[UR18][R2.64+-0x8] ;  /* 0xfffff81202117981 */ /* 0x000f22000c1e1900 */
[----:B0-----:R-:W-:-:S02]  /*0340*/  HFMA2 R9, -RZ, RZ, 0, 2.384185791015625e-07 ;  /* 0x00000004ff097431 */ /* 0x001fc400000001ff */
[----:B------:R-:W-:Y:S01]  /*0350*/  IMAD.MOV.U32 R7, RZ, RZ, 0x4 ;  /* 0x00000004ff077424 */ /* 0x000fe200078e00ff */
[----:B------:R0:W5:Y:S01]  /*0360*/  LDG.E R16, desc[UR18][R10.64] ;  /* 0x000000120a107981 */ /* 0x000162000c1e1900 */
[----:B------:R-:W-:-:S03]  /*0370*/  IMAD.WIDE R4, R14, R5, UR10 ;  /* 0x0000000a0e047e25 */ /* 0x000fc6000f8e0205 */
[----:B------:R-:W5:Y:S01]  /*0380*/  LDG.E R15, desc[UR18][R2.64+-0x4] ;  /* 0xfffffc12020f7981 */ /* 0x000f62000c1e1900 */
[C---:B------:R-:W-:Y:S01]  /*0390*/  IMAD.WIDE R6, R14.reuse, R7, UR12 ;  /* 0x0000000c0e067e25 */ /* 0x040fe2000f8e0207 */
[----:B------:R-:W-:Y:S02]  /*03a0*/  MOV R27, 0x4 ;  /* 0x00000004001b7802 */ /* 0x000fe40000000f00 */
[----:B------:R1:W5:Y:S01]  /*03b0*/  LDG.E R4, desc[UR18][R4.64] ;  /* 0x0000001204047981 */ /* 0x000362000c1e1900 */
[----:B------:R-:W-:-:S03]  /*03c0*/  IMAD.WIDE R8, R14, R9, UR14 ;  /* 0x0000000e0e087e25 */ /* 0x000fc6000f8e0209 */
[----:B------:R-:W5:Y:S01]  /*03d0*/  LDG.E R23, desc[UR18][R2.64] ;  /* 0x0000001202177981 */ /* 0x000f62000c1e1900 */
[----:B0-----:R-:W-:-:S03]  /*03e0*/  IMAD.WIDE R10, R14, R27, UR16 ;  /* 0x000000100e0a7e25 */ /* 0x001fc6000f8e021b */
[----:B------:R-:W5:Y:S04]  /*03f0*/  LDG.E R7, desc[UR18][R6.64] ;  /* 0x0000001206077981 */ /* 0x000f68000c1e1900 */
[----:B------:R-:W5:Y:S04]  /*0400*/  LDG.E R24, desc[UR18][R2.64+0x4] ;  /* 0x0000041202187981 */ /* 0x000f68000c1e1900 */
[----:B------:R-:W5:Y:S04]  /*0410*/  LDG.E R8, desc[UR18][R8.64] ;  /* 0x0000001208087981 */ /* 0x000f68000c1e1900 */
[----:B------:R-:W5:Y:S04]  /*0420*/  LDG.E R25, desc[UR18][R2.64+0x8] ;  /* 0x0000081202197981 */ /* 0x000f68000c1e1900 */
[----:B------:R-:W5:Y:S04]  /*0430*/  LDG.E R10, desc[UR18][R10.64] ;  /* 0x000000120a0a7981 */ /* 0x000f68000c1e1900 */
[----:B------:R0:W5:Y:S01]  /*0440*/  LDG.E R27, desc[UR18][R2.64+0xc] ;  /* 0x00000c12021b7981 */ /* 0x000162000c1e1900 */
[----:B------:R-:W-:-:S04]  /*0450*/  UIADD3 UR5, UPT, UPT, UR5, 0x8, URZ ;  /* 0x0000000805057890 */ /* 0x000fc8000fffe0ff */
[----:B------:R-:W-:Y:S01]  /*0460*/  UISETP.NE.AND UP0, UPT, UR5, URZ, UPT ;  /* 0x000000ff0500728c */ /* 0x000fe2000bf05270 */
[----:B-1----:R-:W-:Y:S02]  /*0470*/  MOV R5, UR20 ;  /* 0x0000001400057c02 */ /* 0x002fe40008000f00 */
[----:B0-----:R-:W-:Y:S02]  /*0480*/  IADD3 R2, P0, PT, R2, 0x20, RZ ;  /* 0x0000002002027810 */ /* 0x001fe40007f1e0ff */
[----:B------:R-:W-:Y:S02]  /*0490*/  LEA R14, R5, R14, 0x3 ;  /* 0x0000000e050e7211 */ /* 0x000fe400078e18ff */
[----:B------:R-:W-:Y:S01]  /*04a0*/  IADD3.X R3, PT, PT, RZ, R3, RZ, P0, !PT ;  /* 0x00000003ff037210 */ /* 0x000fe200007fe4ff */
[----:B--2---:R-:W-:-:S04]  /*04b0*/  FFMA R22, R21, R22, R12 ;  /* 0x0000001615167223 */ /* 0x004fc8000000000c */
[----:B---3--:R-:W-:-:S04]  /*04c0*/  FFMA R20, R19, R20, R22 ;  /* 0x0000001413147223 */ /* 0x008fc80000000016 */
[----:B----4-:R-:W-:-:S04]  /*04d0*/  FFMA R18, R17, R18, R20 ;  /* 0x0000001211127223 */ /* 0x010fc80000000014 */
[----:B-----5:R-:W-:-:S04]  /*04e0*/  FFMA R16, R15, R16, R18 ;  /* 0x000000100f107223 */ /* 0x020fc80000000012 */
[----:B------:R-:W-:-:S04]  /*04f0*/  FFMA R23, R23, R4, R16 ;  /* 0x0000000417177223 */ /* 0x000fc80000000010 */
[----:B------:R-:W-:-:S04]  /*0500*/  FFMA R24, R24, R7, R23 ;  /* 0x0000000718187223 */ /* 0x000fc80000000017 */
[----:B------:R-:W-:-:S04]  /*0510*/  FFMA R8, R25, R8, R24 ;  /* 0x0000000819087223 */ /* 0x000fc80000000018 */
[----:B------:R-:W-:Y:S01]  /*0520*/  FFMA R12, R27, R10, R8 ;  /* 0x0000000a1b0c7223 */ /* 0x000fe20000000008 */
[----:B------:R-:W-:Y:S06]  /*0530*/  BRA.U UP0, `(.L_x_88) ;  /* 0xfffffffd003c7547 */ /* 0x000fec000b83ffff */
.L_x_87:
[----:B------:R-:W-:-:S04]  /*0540*/  ULOP3.LUT UR6, UR20, 0x7, URZ, 0xc0, !UPT ;  /* 0x0000000714067892 */ /* 0x000fc8000f8ec0ff */
[----:B------:R-:W-:-:S09]  /*0550*/  UISETP.NE.AND UP0, UPT, UR6, URZ, UPT ;  /* 0x000000ff0600728c */ /* 0x000fd2000bf05270 */
[----:B------:R-:W-:Y:S05]  /*0560*/  BRA.U !UP0, `(.L_x_89) ;  /* 0x0000000508387547 */ /* 0x000fea000b800000 */
[----:B------:R-:W-:Y:S02]  /*0570*/  UISETP.GE.U32.AND UP0, UPT, UR6, 0x4, UPT ;  /* 0x000000040600788c */ /* 0x000fe4000bf06070 */
[----:B------:R-:W-:-:S04]  /*0580*/  ULOP3.LUT UR5, UR20, 0x3, URZ, 0xc0, !UPT ;  /* 0x0000000314057892 */ /* 0x000fc8000f8ec0ff */
[----:B------:R-:W-:-:S03]  /*0590*/  UISETP.NE.AND UP1, UPT, UR5, URZ, UPT ;  /* 0x000000ff0500728c */ /* 0x000fc6000bf25270 */
[----:B------:R-:W-:Y:S08]  /*05a0*/  BRA.U !UP0, `(.L_x_90) ;  /* 0x00000001087c7547 */ /* 0x000ff0000b800000 */
[----:B------:R-:W1:Y:S01]  /*05b0*/  LDC.64 R6, c[0x0][0x388] ;  /* 0x0000e200ff067b82 */ /* 0x000e620000000a00 */
[----:B------:R-:W2:Y:S01]  /*05c0*/  LDCU.64 UR6, c[0x0][0x380] ;  /* 0x00007000ff0677ac */ /* 0x000ea20008000a00 */
[----:B------:R-:W-:Y:S01]  /*05d0*/  IMAD.U32 R9, RZ, RZ, UR4 ;  /* 0x00000004ff097e24 */ /* 0x000fe2000f8e00ff */
[C---:B------:R-:W-:Y:S02]  /*05e0*/  IADD3 R3, PT, PT, R13.reuse, UR4, RZ ;  /* 0x000000040d037c10 */ /* 0x040fe4000fffe0ff */
[----:B------:R-:W-:Y:S01]  /*05f0*/  IADD3 R10, P0, PT, R13, UR4, RZ ;  /* 0x000000040d0a7c10 */ /* 0x000fe2000ff1e0ff */
[----:B------:R-:W-:Y:S01]  /*0600*/  IMAD R9, R9, UR20, R0 ;  /* 0x0000001409097c24 */ /* 0x000fe2000f8e0200 */
[----:B------:R-:W-:Y:S01]  /*0610*/  MOV R11, UR20 ;  /* 0x00000014000b7c02 */ /* 0x000fe20008000f00 */
[----:B------:R-:W3:Y:S01]  /*0620*/  LDC.64 R4, c[0x0][0x380] ;  /* 0x0000e000ff047b82 */ /* 0x000ee20000000a00 */
[----:B------:R-:W-:Y:S01]  /*0630*/  MOV R15, UR20 ;  /* 0x00000014000f7c02 */ /* 0x000fe20008000f00 */
[----:B-1----:R-:W-:Y:S01]  /*0640*/  IMAD.WIDE R6, R9, 0x4, R6 ;  /* 0x0000000409067825 */ /* 0x002fe200078e0206 */
[----:B------:R-:W-:-:S05]  /*0650*/  MOV R9, UR20 ;  /* 0x0000001400097c02 */ /* 0x000fca0008000f00 */
[----:B------:R-:W-:Y:S02]  /*0660*/  IMAD.WIDE R8, R9, 0x4, R6 ;  /* 0x0000000409087825 */ /* 0x000fe400078e0206 */
[----:B0-----:R-:W4:Y:S02]  /*0670*/  LDG.E R6, desc[UR18][R6.64] ;  /* 0x0000001206067981 */ /* 0x001f24000c1e1900 */
[----:B---3--:R-:W-:Y:S01]  /*0680*/  IMAD.WIDE.U32 R4, R3, 0x4, R4 ;  /* 0x0000000403047825 */ /* 0x008fe200078e0004 */
[----:B------:R-:W-:Y:S01]  /*0690*/  IADD3.X R3, PT, PT, RZ, RZ, RZ, P0, !PT ;  /* 0x000000ffff037210 */ /* 0x000fe200007fe4ff */
[----:B------:R-:W3:Y:S01]  /*06a0*/  LDG.E R17, desc[UR18][R8.64] ;  /* 0x0000001208117981 */ /* 0x000ee2000c1e1900 */
[----:B--2---:R-:W-:-:S03]  /*06b0*/  LEA R2, P0, R10, UR6, 0x2 ;  /* 0x000000060a027c11 */ /* 0x004fc6000f8010ff */
[----:B------:R-:W4:Y:S01]  /*06c0*/  LDG.E R5, desc[UR18][R4.64] ;  /* 0x0000001204057981 */ /* 0x000f22000c1e1900 */
[----:B------:R-:W-:Y:S01]  /*06d0*/  LEA.HI.X R3, R10, UR7, R3, 0x2, P0 ;  /* 0x000000070a037c11 */ /* 0x000fe200080f1403 */
[----:B------:R-:W-:-:S04]  /*06e0*/  IMAD.WIDE R10, R11, 0x4, R8 ;  /* 0x000000040b0a7825 */ /* 0x000fc800078e0208 */
[----:B------:R-:W3:Y:S01]  /*06f0*/  LDG.E R16, desc[UR18][R2.64+0x4] ;  /* 0x0000041202107981 */ /* 0x000ee2000c1e1900 */
[----:B------:R-:W-:-:S03]  /*0700*/  IMAD.WIDE R14, R15, 0x4, R10 ;  /* 0x000000040f0e7825 */ /* 0x000fc600078e020a */
[----:B------:R-:W2:Y:S04]  /*0710*/  LDG.E R19, desc[UR18][R10.64] ;  /* 0x000000120a137981 */ /* 0x000ea8000c1e1900 */
[----:B------:R-:W2:Y:S04]  /*0720*/  LDG.E R18, desc[UR18][R2.64+0x8] ;  /* 0x0000081202127981 */ /* 0x000ea8000c1e1900 */
[----:B------:R-:W5:Y:S04]  /*0730*/  LDG.E R20, desc[UR18][R2.64+0xc] ;  /* 0x00000c1202147981 */ /* 0x000f68000c1e1900 */
[----:B------:R-:W5:Y:S01]  /*0740*/  LDG.E R14, desc[UR18][R14.64] ;  /* 0x000000120e0e7981 */ /* 0x000f62000c1e1900 */
[----:B------:R-:W-:Y:S01]  /*0750*/  UIADD3 UR4, UPT, UPT, UR4, 0x4, URZ ;  /* 0x0000000404047890 */ /* 0x000fe2000fffe0ff */
[----:B----4-:R-:W-:-:S04]  /*0760*/  FFMA R5, R5, R6, R12 ;  /* 0x0000000605057223 */ /* 0x010fc8000000000c */
[----:B---3--:R-:W-:-:S04]  /*0770*/  FFMA R5, R16, R17, R5 ;  /* 0x0000001110057223 */ /* 0x008fc80000000005 */
[----:B--2---:R-:W-:-:S04]  /*0780*/  FFMA R5, R18, R19, R5 ;  /* 0x0000001312057223 */ /* 0x004fc80000000005 */
[----:B-----5:R-:W-:-:S07]  /*0790*/  FFMA R12, R20, R14, R5 ;  /* 0x0000000e140c7223 */ /* 0x020fce0000000005 */
.L_x_90:
[----:B------:R-:W-:Y:S05]  /*07a0*/  BRA.U !UP1, `(.L_x_89) ;  /* 0x0000000109a87547 */ /* 0x000fea000b800000 */
[----:B------:R-:W-:Y:S01]  /*07b0*/  UISETP.NE.AND UP0, UPT, UR5, 0x1, UPT ;  /* 0x000000010500788c */ /* 0x000fe2000bf05270 */
[----:B------:R-:W-:Y:S01]  /*07c0*/  MOV R7, UR4 ;  /* 0x0000000400077c02 */ /* 0x000fe20008000f00 */
[----:B------:R-:W-:Y:S02]  /*07d0*/  ULOP3.LUT UR5, UR20, 0x1, URZ, 0xc0, !UPT ;  /* 0x0000000114057892 */ /* 0x000fe4000f8ec0ff */
[----:B------:R-:W-:Y:S02]  /*07e0*/  MOV R15, UR20 ;  /* 0x00000014000f7c02 */ /* 0x000fe40008000f00 */
[----:B------:R-:W-:Y:S01]  /*07f0*/  UISETP.NE.U32.AND UP1, UPT, UR5, 0x1, UPT ;  /* 0x000000010500788c */ /* 0x000fe2000bf25070 */
[----:B------:R-:W-:-:S04]  /*0800*/  PLOP3.LUT P1, PT, PT, PT, UP0, 0x80, 0x8 ;  /* 0x000000000008781c */ /* 0x000fc80003f2f008 */
[----:B------:R-:W1:Y:S01]  /*0810*/  @UP0 LDCU.128 UR8, c[0x0][0x380] ;  /* 0x00007000ff0807ac */ /* 0x000e620008000c00 */
[----:B------:R-:W-:Y:S01]  /*0820*/  PLOP3.LUT P0, PT, PT, PT, UP1, 0x80, 0x8 ;  /* 0x000000000008781c */ /* 0x000fe20003f0f018 */
[----:B------:R-:W2:Y:S04]  /*0830*/  @UP0 LDCU.64 UR6, c[0x0][0x380] ;  /* 0x00007000ff0607ac */ /* 0x000ea80008000a00 */
[----:B------:R-:W3:Y:S03]  /*0840*/  @!UP1 LDCU.128 UR12, c[0x0][0x380] ;  /* 0x00007000ff0c97ac */ /* 0x000ee60008000c00 */
[C---:B------:R-:W-:Y:S02]  /*0850*/  @P1 IADD3 R3, PT, PT, R13.reuse, UR4, RZ ;  /* 0x000000040d031c10 */ /* 0x040fe4000fffe0ff */
[----:B------:R-:W-:Y:S01]  /*0860*/  @P1 IADD3 R6, P2, PT, R13, UR4, RZ ;  /* 0x000000040d061c10 */ /* 0x000fe2000ff5e0ff */
[----:B------:R-:W-:Y:S01]  /*0870*/  @UP0 UIADD3 UR4, UPT, UPT, UR4, 0x2, URZ ;  /* 0x0000000204040890 */ /* 0x000fe2000fffe0ff */
[----:B-1----:R-:W-:Y:S01]  /*0880*/  MOV R11, UR9 ;  /* 0x00000009000b7c02 */ /* 0x002fe20008000f00 */
[----:B------:R-:W-:Y:S01]  /*0890*/  IMAD.U32 R10, RZ, RZ, UR8 ;  /* 0x00000008ff0a7e24 */ /* 0x000fe2000f8e00ff */
[----:B------:R-:W-:-:S02]  /*08a0*/  MOV R4, UR10 ;  /* 0x0000000a00047c02 */ /* 0x000fc40008000f00 */
[----:B------:R-:W-:Y:S01]  /*08b0*/  MOV R5, UR11 ;  /* 0x0000000b00057c02 */ /* 0x000fe20008000f00 */
[----:B------:R-:W-:-:S04]  /*08c0*/  @P1 IMAD.WIDE.U32 R10, R3, 0x4, R10 ;  /* 0x00000004030a1825 */ /* 0x000fc800078e000a */
[----:B------:R-:W-:Y:S01]  /*08d0*/  @P1 IMAD R3, R7, UR20, R0 ;  /* 0x0000001407031c24 */ /* 0x000fe2000f8e0200 */
[----:B------:R-:W-:Y:S01]  /*08e0*/  @P1 IADD3.X R7, PT, PT, RZ, RZ, RZ, P2, !PT ;  /* 0x000000ffff071210 */ /* 0x000fe200017fe4ff */
[----:B------:R-:W-:Y:S01]  /*08f0*/  IMAD.U32 R19, RZ, RZ, UR4 ;  /* 0x00000004ff137e24 */ /* 0x000fe2000f8e00ff */
[C---:B--2---:R-:W-:Y:S01]  /*0900*/  @P1 LEA R2, P2, R6.reuse, UR6, 0x2 ;  /* 0x0000000606021c11 */ /* 0x044fe2000f8410ff */
[----:B------:R-:W-:Y:S01]  /*0910*/  @P1 IMAD.WIDE R4, R3, 0x4, R4 ;  /* 0x0000000403041825 */ /* 0x000fe200078e0204 */
[----:B------:R-:W-:Y:S01]  /*0920*/  @!P0 IADD3 R17, PT, PT, R13, UR4, RZ ;  /* 0x000000040d118c10 */ /* 0x000fe2000fffe0ff */
[----:B0-----:R-:W2:Y:S01]  /*0930*/  @P1 LDG.E R11, desc[UR18][R10.64] ;  /* 0x000000120a0b1981 */ /* 0x001ea2000c1e1900 */
[----:B------:R-:W-:Y:S01]  /*0940*/  @P1 LEA.HI.X R3, R6, UR7, R7, 0x2, P2 ;  /* 0x0000000706031c11 */ /* 0x000fe200090f1407 */
[----:B------:R-:W-:Y:S01]  /*0950*/  @!P0 IMAD R19, R19, UR20, R0 ;  /* 0x0000001413138c24 */ /* 0x000fe2000f8e0200 */
[----:B---3--:R-:W-:Y:S01]  /*0960*/  MOV R6, UR12 ;  /* 0x0000000c00067c02 */ /* 0x008fe20008000f00 */
[----:B------:R-:W-:Y:S01]  /*0970*/  @P1 IMAD.WIDE R14, R15, 0x4, R4 ;  /* 0x000000040f0e1825 */ /* 0x000fe200078e0204 */
[----:B------:R-:W-:Y:S01]  /*0980*/  MOV R7, UR13 ;  /* 0x0000000d00077c02 */ /* 0x000fe20008000f00 */
[----:B------:R-:W2:Y:S01]  /*0990*/  @P1 LDG.E R4, desc[UR18][R4.64] ;  /* 0x0000001204041981 */ /* 0x000ea2000c1e1900 */
[----:B------:R-:W-:-:S02]  /*09a0*/  MOV R8, UR14 ;  /* 0x0000000e00087c02 */ /* 0x000fc40008000f00 */
[----:B------:R-:W-:Y:S01]  /*09b0*/  MOV R9, UR15 ;  /* 0x0000000f00097c02 */ /* 0x000fe20008000f00 */
[----:B------:R-:W-:Y:S01]  /*09c0*/  @!P0 IMAD.WIDE.U32 R6, R17, 0x4, R6 ;  /* 0x0000000411068825 */ /* 0x000fe200078e0006 */
[----:B------:R-:W3:Y:S03]  /*09d0*/  @P1 LDG.E R14, desc[UR18][R14.64] ;  /* 0x000000120e0e1981 */ /* 0x000ee6000c1e1900 */
[----:B------:R-:W-:Y:S01]  /*09e0*/  @!P0 IMAD.WIDE R8, R19, 0x4, R8 ;  /* 0x0000000413088825 */ /* 0x000fe200078e0208 */
[----:B------:R-:W3:Y:S04]  /*09f0*/  @P1 LDG.E R2, desc[UR18][R2.64+0x4] ;  /* 0x0000041202021981 */ /* 0x000ee8000c1e1900 */
[----:B------:R-:W4:Y:S04]  /*0a00*/  @!P0 LDG.E R7, desc[UR18][R6.64] ;  /* 0x0000001206078981 */ /* 0x000f28000c1e1900 */
[----:B------:R-:W4:Y:S01]  /*0a10*/  @!P0 LDG.E R8, desc[UR18][R8.64] ;  /* 0x0000001208088981 */ /* 0x000f22000c1e1900 */
[----:B--2---:R-:W-:-:S04]  /*0a20*/  @P1 FFMA R11, R11, R4, R12 ;  /* 0x000000040b0b1223 */ /* 0x004fc8000000000c */
[----:B---3--:R-:W-:-:S04]  /*0a30*/  @P1 FFMA R12, R2, R14, R11 ;  /* 0x0000000e020c1223 */ /* 0x008fc8000000000b */
[----:B----4-:R-:W-:-:S07]  /*0a40*/  @!P0 FFMA R12, R7, R8, R12 ;  /* 0x00000008070c8223 */ /* 0x010fce000000000c */
.L_x_89:
[----:B------:R-:W1:Y:S01]  /*0a50*/  LDC.64 R2, c[0x0][0x390] ;  /* 0x0000e400ff027b82 */ /* 0x000e620000000a00 */
[----:B------:R-:W-:-:S05]  /*0a60*/  IADD3 R13, PT, PT, R0, R13, RZ ;  /* 0x0000000d000d7210 */ /* 0x000fca0007ffe0ff */
[----:B-1----:R-:W-:-:S05]  /*0a70*/  IMAD.WIDE R2, R13, 0x4, R2 ;  /* 0x000000040d027825 */ /* 0x002fca00078e0202 */
[----:B0-----:R-:W-:Y:S01]  /*0a80*/  STG.E desc[UR18][R2.64], R12 ;  /* 0x0000000c02007986 */ /* 0x001fe2000c101912 */
[----:B------:R-:W-:Y:S05]  /*0a90*/  EXIT ;  /* 0x000000000000794d */ /* 0x000fea0003800000 */
.L_x_91:
        /* <DEDUP_REMOVED lines=14> */
.L_x_95:


//--------------------- .nv.shared.reserved.0     --------------------------
	.section	.nv.shared.reserved.0,"aw",@nobits
	.weak		__nv_reservedSMEM_offset_0_alias
	.size		__nv_reservedSMEM_offset_0_alias, 0, 64
	.other		__nv_reservedSMEM_offset_0_alias,@"STO_CUDA_RESERVED_SHARED STV_DEFAULT"
__nv_reservedSMEM_offset_0_alias:
	.zero		0
	.zero		64


//--------------------- .nv.constant0._Z12matrixInvertPfS_i --------------------------
	.section	.nv.constant0._Z12matrixInvertPfS_i,"a",@progbits
	.sectionflags	@""
	.align	4
.nv.constant0._Z12matrixInvertPfS_i:
	.zero		916


//--------------------- .nv.constant0._Z9matrixAddPfS_S_i --------------------------
	.section	.nv.constant0._Z9matrixAddPfS_S_i,"a",@progbits
	.sectionflags	@""
	.align	4
.nv.constant0._Z9matrixAddPfS_S_i:
	.zero		924


//--------------------- .nv.constant0._Z14matrixMultiplyPfS_S_i --------------------------
	.section	.nv.constant0._Z14matrixMultiplyPfS_S_i,"a",@progbits
	.sectionflags	@""
	.align	4
.nv.constant0._Z14matrixMultiplyPfS_S_i:
	.zero		924


//--------------------- SYMBOLS --------------------------

	.type		.nv.reservedSmem.offset0,@object
	.size		.nv.reservedSmem.offset0,0x4
